	.target	sm_100a

	.elftype	@"ET_EXEC"


//--------------------- .note.nv.tkinfo           --------------------------
	.section	.note.nv.tkinfo,"",@"SHT_NOTE"
	.sectionflags	@"SHF_NOTE_NV_TKINFO"
	.tkinfo
        /*0018*/ 	.word	0x00000002
        /*0030*/ 	.string	""
        /*0030*/ 	.string	"ptxas"
        /*0030*/ 	.string	"Cuda compilation tools, release 13.0, V13.0.88"
        /*0030*/ 	.string	"Build cuda_13.0.r13.0/compiler.36424714_0"
        /*0030*/ 	.string	"-arch sm_100a -m 64 "



//--------------------- .note.nv.cuinfo           --------------------------
	.section	.note.nv.cuinfo,"",@"SHT_NOTE"
	.sectionflags	@"SHF_NOTE_NV_CUINFO"
        /*0018*/ 	.short	0x0002
        /*001a*/ 	.short	0x0064
        /*001c*/ 	.short	0x0082
	.zero		2


//--------------------- .nv.info                  --------------------------
	.section	.nv.info,"",@"SHT_CUDA_INFO"
	.align	4


	//----- nvinfo : EIATTR_REGCOUNT
	.align		4
        /*0000*/ 	.byte	0x04, 0x2f
        /*0002*/ 	.short	(.L_12 - .L_11)
	.align		4
.L_11:
        /*0004*/ 	.word	index@(_ZN7cutlass13device_kernelIN5flash11enable_sm90INS1_16FlashAttnFwdSm90INS1_25CollectiveMainloopFwdSm90ILi2EN4cute5tupleIJNS5_1CILi1EEES8_S8_EEENS6_IJNS7_ILi128EEENS7_ILi160EEENS7_ILi192EEEEEELi192ENS_12float_e4m3_tEfNS_4arch4Sm90ELb1ELb0ELb1ELb1ELb0ELb1ELb0ELb1ELb1ELb1ELb0ELb0EEENS1_21CollectiveEpilogueFwdINS6_IJSA_SC_SB_EEES9_NS_10bfloat16_tESG_Li256ELb1ELb1ELb0ELb1EEENS1_36VarlenDynamicPersistentTileSchedulerILi128ELi160ELi256ELi128ELb0ELb1ELb1ELb1ELb1ELb1EEEEEEEEEvNT_6ParamsE)
        /*0008*/ 	.word	0x00000004


	//----- nvinfo : EIATTR_FRAME_SIZE
	.align		4
.L_12:
        /*000c*/ 	.byte	0x04, 0x11
        /*000e*/ 	.short	(.L_14 - .L_13)
	.align		4
.L_13:
        /*0010*/ 	.word	index@(_ZN7cutlass13device_kernelIN5flash11enable_sm90INS1_16FlashAttnFwdSm90INS1_25CollectiveMainloopFwdSm90ILi2EN4cute5tupleIJNS5_1CILi1EEES8_S8_EEENS6_IJNS7_ILi128EEENS7_ILi160EEENS7_ILi192EEEEEELi192ENS_12float_e4m3_tEfNS_4arch4Sm90ELb1ELb0ELb1ELb1ELb0ELb1ELb0ELb1ELb1ELb1ELb0ELb0EEENS1_21CollectiveEpilogueFwdINS6_IJSA_SC_SB_EEES9_NS_10bfloat16_tESG_Li256ELb1ELb1ELb0ELb1EEENS1_36VarlenDynamicPersistentTileSchedulerILi128ELi160ELi256ELi128ELb0ELb1ELb1ELb1ELb1ELb1EEEEEEEEEvNT_6ParamsE)
        /*0014*/ 	.word	0x00000000


	//----- nvinfo : EIATTR_REGCOUNT
	.align		4
.L_14:
        /*0018*/ 	.byte	0x04, 0x2f
        /*001a*/ 	.short	(.L_16 - .L_15)
	.align		4
.L_15:
        /*001c*/ 	.word	index@(_ZN7cutlass13device_kernelIN5flash11enable_sm90INS1_16FlashAttnFwdSm90INS1_25CollectiveMainloopFwdSm90ILi2EN4cute5tupleIJNS5_1CILi1EEES8_S8_EEENS6_IJNS7_ILi128EEENS7_ILi160EEENS7_ILi192EEEEEELi192ENS_12float_e4m3_tEfNS_4arch4Sm90ELb1ELb0ELb1ELb1ELb0ELb0ELb0ELb1ELb1ELb1ELb0ELb0EEENS1_21CollectiveEpilogueFwdINS6_IJSA_SC_SB_EEES9_NS_10bfloat16_tESG_Li256ELb1ELb1ELb0ELb1EEENS1_36VarlenDynamicPersistentTileSchedulerILi128ELi160ELi256ELi128ELb0ELb1ELb1ELb1ELb1ELb1EEEEEEEEEvNT_6ParamsE)
        /*0020*/ 	.word	0x00000004


	//----- nvinfo : EIATTR_FRAME_SIZE
	.align		4
.L_16:
        /*0024*/ 	.byte	0x04, 0x11
        /*0026*/ 	.short	(.L_18 - .L_17)
	.align		4
.L_17:
        /*0028*/ 	.word	index@(_ZN7cutlass13device_kernelIN5flash11enable_sm90INS1_16FlashAttnFwdSm90INS1_25CollectiveMainloopFwdSm90ILi2EN4cute5tupleIJNS5_1CILi1EEES8_S8_EEENS6_IJNS7_ILi128EEENS7_ILi160EEENS7_ILi192EEEEEELi192ENS_12float_e4m3_tEfNS_4arch4Sm90ELb1ELb0ELb1ELb1ELb0ELb0ELb0ELb1ELb1ELb1ELb0ELb0EEENS1_21CollectiveEpilogueFwdINS6_IJSA_SC_SB_EEES9_NS_10bfloat16_tESG_Li256ELb1ELb1ELb0ELb1EEENS1_36VarlenDynamicPersistentTileSchedulerILi128ELi160ELi256ELi128ELb0ELb1ELb1ELb1ELb1ELb1EEEEEEEEEvNT_6ParamsE)
        /*002c*/ 	.word	0x00000000


	//----- nvinfo : EIATTR_REGCOUNT
	.align		4
.L_18:
        /*0030*/ 	.byte	0x04, 0x2f
        /*0032*/ 	.short	(.L_20 - .L_19)
	.align		4
.L_19:
        /*0034*/ 	.word	index@(_ZN7cutlass13device_kernelIN5flash11enable_sm90INS1_16FlashAttnFwdSm90INS1_25CollectiveMainloopFwdSm90ILi2EN4cute5tupleIJNS5_1CILi1EEES8_S8_EEENS6_IJNS7_ILi128EEENS7_ILi160EEENS7_ILi192EEEEEELi192ENS_12float_e4m3_tEfNS_4arch4Sm90ELb1ELb0ELb1ELb0ELb0ELb0ELb0ELb1ELb1ELb1ELb0ELb0EEENS1_21CollectiveEpilogueFwdINS6_IJSA_SC_SB_EEES9_NS_10bfloat16_tESG_Li256ELb0ELb1ELb0ELb1EEENS1_30DynamicPersistentTileSchedulerILi256ELi128ELb0ELb1ELb1EEEEEEEEEvNT_6ParamsE)
        /*0038*/ 	.word	0x00000004


	//----- nvinfo : EIATTR_FRAME_SIZE
	.align		4
.L_20:
        /*003c*/ 	.byte	0x04, 0x11
        /*003e*/ 	.short	(.L_22 - .L_21)
	.align		4
.L_21:
        /*0040*/ 	.word	index@(_ZN7cutlass13device_kernelIN5flash11enable_sm90INS1_16FlashAttnFwdSm90INS1_25CollectiveMainloopFwdSm90ILi2EN4cute5tupleIJNS5_1CILi1EEES8_S8_EEENS6_IJNS7_ILi128EEENS7_ILi160EEENS7_ILi192EEEEEELi192ENS_12float_e4m3_tEfNS_4arch4Sm90ELb1ELb0ELb1ELb0ELb0ELb0ELb0ELb1ELb1ELb1ELb0ELb0EEENS1_21CollectiveEpilogueFwdINS6_IJSA_SC_SB_EEES9_NS_10bfloat16_tESG_Li256ELb0ELb1ELb0ELb1EEENS1_30DynamicPersistentTileSchedulerILi256ELi128ELb0ELb1ELb1EEEEEEEEEvNT_6ParamsE)
        /*0044*/ 	.word	0x00000000


	//----- nvinfo : EIATTR_REGCOUNT
	.align		4
.L_22:
        /*0048*/ 	.byte	0x04, 0x2f
        /*004a*/ 	.short	(.L_24 - .L_23)
	.align		4
.L_23:
        /*004c*/ 	.word	index@(_ZN7cutlass13device_kernelIN5flash11enable_sm90INS1_16FlashAttnFwdSm90INS1_25CollectiveMainloopFwdSm90ILi2EN4cute5tupleIJNS5_1CILi1EEES8_S8_EEENS6_IJNS7_ILi128EEESA_NS7_ILi192EEEEEELi192ENS_12float_e4m3_tEfNS_4arch4Sm90ELb0ELb1ELb1ELb1ELb0ELb1ELb0ELb1ELb1ELb1ELb0ELb0EEENS1_21CollectiveEpilogueFwdINS6_IJSA_SB_SA_EEES9_NS_10bfloat16_tESF_Li256ELb1ELb1ELb0ELb1EEENS1_36VarlenDynamicPersistentTileSchedulerILi128ELi128ELi256ELi128ELb0ELb1ELb1ELb1ELb0ELb1EEEEEEEEEvNT_6ParamsE)
        /*0050*/ 	.word	0x00000004


	//----- nvinfo : EIATTR_FRAME_SIZE
	.align		4
.L_24:
        /*0054*/ 	.byte	0x04, 0x11
        /*0056*/ 	.short	(.L_26 - .L_25)
	.align		4
.L_25:
        /*0058*/ 	.word	index@(_ZN7cutlass13device_kernelIN5flash11enable_sm90INS1_16FlashAttnFwdSm90INS1_25CollectiveMainloopFwdSm90ILi2EN4cute5tupleIJNS5_1CILi1EEES8_S8_EEENS6_IJNS7_ILi128EEESA_NS7_ILi192EEEEEELi192ENS_12float_e4m3_tEfNS_4arch4Sm90ELb0ELb1ELb1ELb1ELb0ELb1ELb0ELb1ELb1ELb1ELb0ELb0EEENS1_21CollectiveEpilogueFwdINS6_IJSA_SB_SA_EEES9_NS_10bfloat16_tESF_Li256ELb1ELb1ELb0ELb1EEENS1_36VarlenDynamicPersistentTileSchedulerILi128ELi128ELi256ELi128ELb0ELb1ELb1ELb1ELb0ELb1EEEEEEEEEvNT_6ParamsE)
        /*005c*/ 	.word	0x00000000


	//----- nvinfo : EIATTR_REGCOUNT
	.align		4
.L_26:
        /*0060*/ 	.byte	0x04, 0x2f
        /*0062*/ 	.short	(.L_28 - .L_27)
	.align		4
.L_27:
        /*0064*/ 	.word	index@(_ZN7cutlass13device_kernelIN5flash11enable_sm90INS1_16FlashAttnFwdSm90INS1_25CollectiveMainloopFwdSm90ILi2EN4cute5tupleIJNS5_1CILi1EEES8_S8_EEENS6_IJNS7_ILi128EEESA_NS7_ILi192EEEEEELi192ENS_12float_e4m3_tEfNS_4arch4Sm90ELb0ELb1ELb1ELb1ELb0ELb0ELb0ELb1ELb1ELb1ELb0ELb0EEENS1_21CollectiveEpilogueFwdINS6_IJSA_SB_SA_EEES9_NS_10bfloat16_tESF_Li256ELb1ELb1ELb0ELb1EEENS1_36VarlenDynamicPersistentTileSchedulerILi128ELi128ELi256ELi128ELb0ELb1ELb1ELb1ELb0ELb1EEEEEEEEEvNT_6ParamsE)
        /*0068*/ 	.word	0x00000004


	//----- nvinfo : EIATTR_FRAME_SIZE
	.align		4
.L_28:
        /*006c*/ 	.byte	0x04, 0x11
        /*006e*/ 	.short	(.L_30 - .L_29)
	.align		4
.L_29:
        /*0070*/ 	.word	index@(_ZN7cutlass13device_kernelIN5flash11enable_sm90INS1_16FlashAttnFwdSm90INS1_25CollectiveMainloopFwdSm90ILi2EN4cute5tupleIJNS5_1CILi1EEES8_S8_EEENS6_IJNS7_ILi128EEESA_NS7_ILi192EEEEEELi192ENS_12float_e4m3_tEfNS_4arch4Sm90ELb0ELb1ELb1ELb1ELb0ELb0ELb0ELb1ELb1ELb1ELb0ELb0EEENS1_21CollectiveEpilogueFwdINS6_IJSA_SB_SA_EEES9_NS_10bfloat16_tESF_Li256ELb1ELb1ELb0ELb1EEENS1_36VarlenDynamicPersistentTileSchedulerILi128ELi128ELi256ELi128ELb0ELb1ELb1ELb1ELb0ELb1EEEEEEEEEvNT_6ParamsE)
        /*0074*/ 	.word	0x00000000


	//----- nvinfo : EIATTR_REGCOUNT
	.align		4
.L_30:
        /*0078*/ 	.byte	0x04, 0x2f
        /*007a*/ 	.short	(.L_32 - .L_31)
	.align		4
.L_31:
        /*007c*/ 	.word	index@(_ZN7cutlass13device_kernelIN5flash11enable_sm90INS1_16FlashAttnFwdSm90INS1_25CollectiveMainloopFwdSm90ILi2EN4cute5tupleIJNS5_1CILi1EEES8_S8_EEENS6_IJNS7_ILi128EEESA_NS7_ILi192EEEEEELi192ENS_12float_e4m3_tEfNS_4arch4Sm90ELb0ELb1ELb1ELb0ELb0ELb0ELb0ELb1ELb1ELb1ELb0ELb0EEENS1_21CollectiveEpilogueFwdINS6_IJSA_SB_SA_EEES9_NS_10bfloat16_tESF_Li256ELb0ELb1ELb0ELb1EEENS1_30DynamicPersistentTileSchedulerILi256ELi128ELb0ELb1ELb1EEEEEEEEEvNT_6ParamsE)
        /*0080*/ 	.word	0x00000004


	//----- nvinfo : EIATTR_FRAME_SIZE
	.align		4
.L_32:
        /*0084*/ 	.byte	0x04, 0x11
        /*0086*/ 	.short	(.L_34 - .L_33)
	.align		4
.L_33:
        /*0088*/ 	.word	index@(_ZN7cutlass13device_kernelIN5flash11enable_sm90INS1_16FlashAttnFwdSm90INS1_25CollectiveMainloopFwdSm90ILi2EN4cute5tupleIJNS5_1CILi1EEES8_S8_EEENS6_IJNS7_ILi128EEESA_NS7_ILi192EEEEEELi192ENS_12float_e4m3_tEfNS_4arch4Sm90ELb0ELb1ELb1ELb0ELb0ELb0ELb0ELb1ELb1ELb1ELb0ELb0EEENS1_21CollectiveEpilogueFwdINS6_IJSA_SB_SA_EEES9_NS_10bfloat16_tESF_Li256ELb0ELb1ELb0ELb1EEENS1_30DynamicPersistentTileSchedulerILi256ELi128ELb0ELb1ELb1EEEEEEEEEvNT_6ParamsE)
        /*008c*/ 	.word	0x00000000


	//----- nvinfo : EIATTR_REGCOUNT
	.align		4
.L_34:
        /*0090*/ 	.byte	0x04, 0x2f
        /*0092*/ 	.short	(.L_36 - .L_35)
	.align		4
.L_35:
        /*0094*/ 	.word	index@(_ZN7cutlass13device_kernelIN5flash11enable_sm90INS1_16FlashAttnFwdSm90INS1_25CollectiveMainloopFwdSm90ILi2EN4cute5tupleIJNS5_1CILi1EEES8_S8_EEENS6_IJNS7_ILi128EEENS7_ILi160EEENS7_ILi192EEEEEELi192ENS_12float_e4m3_tEfNS_4arch4Sm90ELb0ELb0ELb1ELb1ELb0ELb1ELb0ELb1ELb1ELb1ELb0ELb0EEENS1_21CollectiveEpilogueFwdINS6_IJSA_SC_SB_EEES9_NS_10bfloat16_tESG_Li256ELb1ELb1ELb0ELb1EEENS1_36VarlenDynamicPersistentTileSchedulerILi128ELi160ELi256ELi128ELb0ELb1ELb1ELb0ELb1ELb1EEEEEEEEEvNT_6ParamsE)
        /*0098*/ 	.word	0x00000004


	//----- nvinfo : EIATTR_FRAME_SIZE
	.align		4
.L_36:
        /*009c*/ 	.byte	0x04, 0x11
        /*009e*/ 	.short	(.L_38 - .L_37)
	.align		4
.L_37:
        /*00a0*/ 	.word	index@(_ZN7cutlass13device_kernelIN5flash11enable_sm90INS1_16FlashAttnFwdSm90INS1_25CollectiveMainloopFwdSm90ILi2EN4cute5tupleIJNS5_1CILi1EEES8_S8_EEENS6_IJNS7_ILi128EEENS7_ILi160EEENS7_ILi192EEEEEELi192ENS_12float_e4m3_tEfNS_4arch4Sm90ELb0ELb0ELb1ELb1ELb0ELb1ELb0ELb1ELb1ELb1ELb0ELb0EEENS1_21CollectiveEpilogueFwdINS6_IJSA_SC_SB_EEES9_NS_10bfloat16_tESG_Li256ELb1ELb1ELb0ELb1EEENS1_36VarlenDynamicPersistentTileSchedulerILi128ELi160ELi256ELi128ELb0ELb1ELb1ELb0ELb1ELb1EEEEEEEEEvNT_6ParamsE)
        /*00a4*/ 	.word	0x00000000


	//----- nvinfo : EIATTR_REGCOUNT
	.align		4
.L_38:
        /*00a8*/ 	.byte	0x04, 0x2f
        /*00aa*/ 	.short	(.L_40 - .L_39)
	.align		4
.L_39:
        /*00ac*/ 	.word	index@(_ZN7cutlass13device_kernelIN5flash11enable_sm90INS1_16FlashAttnFwdSm90INS1_25CollectiveMainloopFwdSm90ILi2EN4cute5tupleIJNS5_1CILi1EEES8_S8_EEENS6_IJNS7_ILi128EEENS7_ILi160EEENS7_ILi192EEEEEELi192ENS_12float_e4m3_tEfNS_4arch4Sm90ELb0ELb0ELb1ELb1ELb0ELb0ELb0ELb1ELb1ELb1ELb0ELb0EEENS1_21CollectiveEpilogueFwdINS6_IJSA_SC_SB_EEES9_NS_10bfloat16_tESG_Li256ELb1ELb1ELb0ELb1EEENS1_36VarlenDynamicPersistentTileSchedulerILi128ELi160ELi256ELi128ELb0ELb1ELb1ELb0ELb1ELb1EEEEEEEEEvNT_6ParamsE)
        /*00b0*/ 	.word	0x00000004


	//----- nvinfo : EIATTR_FRAME_SIZE
	.align		4
.L_40:
        /*00b4*/ 	.byte	0x04, 0x11
        /*00b6*/ 	.short	(.L_42 - .L_41)
	.align		4
.L_41:
        /*00b8*/ 	.word	index@(_ZN7cutlass13device_kernelIN5flash11enable_sm90INS1_16FlashAttnFwdSm90INS1_25CollectiveMainloopFwdSm90ILi2EN4cute5tupleIJNS5_1CILi1EEES8_S8_EEENS6_IJNS7_ILi128EEENS7_ILi160EEENS7_ILi192EEEEEELi192ENS_12float_e4m3_tEfNS_4arch4Sm90ELb0ELb0ELb1ELb1ELb0ELb0ELb0ELb1ELb1ELb1ELb0ELb0EEENS1_21CollectiveEpilogueFwdINS6_IJSA_SC_SB_EEES9_NS_10bfloat16_tESG_Li256ELb1ELb1ELb0ELb1EEENS1_36VarlenDynamicPersistentTileSchedulerILi128ELi160ELi256ELi128ELb0ELb1ELb1ELb0ELb1ELb1EEEEEEEEEvNT_6ParamsE)
        /*00bc*/ 	.word	0x00000000


	//----- nvinfo : EIATTR_REGCOUNT
	.align		4
.L_42:
        /*00c0*/ 	.byte	0x04, 0x2f
        /*00c2*/ 	.short	(.L_44 - .L_43)
	.align		4
.L_43:
        /*00c4*/ 	.word	index@(_ZN7cutlass13device_kernelIN5flash11enable_sm90INS1_16FlashAttnFwdSm90INS1_25CollectiveMainloopFwdSm90ILi2EN4cute5tupleIJNS5_1CILi2EEENS7_ILi1EEES9_EEENS6_IJNS7_ILi128EEENS7_ILi160EEENS7_ILi192EEEEEELi192ENS_12float_e4m3_tEfNS_4arch4Sm90ELb0ELb0ELb1ELb0ELb0ELb0ELb0ELb1ELb1ELb1ELb0ELb0EEENS1_21CollectiveEpilogueFwdINS6_IJSB_SD_SC_EEESA_NS_10bfloat16_tESH_Li256ELb0ELb1ELb0ELb1EEENS1_29StaticPersistentTileSchedulerILb0EEEEEEEEEvNT_6ParamsE)
        /*00c8*/ 	.word	0x00000004


	//----- nvinfo : EIATTR_FRAME_SIZE
	.align		4
.L_44:
        /*00cc*/ 	.byte	0x04, 0x11
        /*00ce*/ 	.short	(.L_46 - .L_45)
	.align		4
.L_45:
        /*00d0*/ 	.word	index@(_ZN7cutlass13device_kernelIN5flash11enable_sm90INS1_16FlashAttnFwdSm90INS1_25CollectiveMainloopFwdSm90ILi2EN4cute5tupleIJNS5_1CILi2EEENS7_ILi1EEES9_EEENS6_IJNS7_ILi128EEENS7_ILi160EEENS7_ILi192EEEEEELi192ENS_12float_e4m3_tEfNS_4arch4Sm90ELb0ELb0ELb1ELb0ELb0ELb0ELb0ELb1ELb1ELb1ELb0ELb0EEENS1_21CollectiveEpilogueFwdINS6_IJSB_SD_SC_EEESA_NS_10bfloat16_tESH_Li256ELb0ELb1ELb0ELb1EEENS1_29StaticPersistentTileSchedulerILb0EEEEEEEEEvNT_6ParamsE)
        /*00d4*/ 	.word	0x00000000


	//----- nvinfo : EIATTR_REGCOUNT
	.align		4
.L_46:
        /*00d8*/ 	.byte	0x04, 0x2f
        /*00da*/ 	.short	(.L_48 - .L_47)
	.align		4
.L_47:
        /*00dc*/ 	.word	index@(_ZN7cutlass13device_kernelIN5flash11enable_sm90INS1_16FlashAttnFwdSm90INS1_25CollectiveMainloopFwdSm90ILi2EN4cute5tupleIJNS5_1CILi1EEES8_S8_EEENS6_IJNS7_ILi128EEENS7_ILi160EEENS7_ILi192EEEEEELi192ENS_12float_e4m3_tEfNS_4arch4Sm90ELb0ELb0ELb1ELb0ELb0ELb0ELb0ELb1ELb1ELb1ELb0ELb0EEENS1_21CollectiveEpilogueFwdINS6_IJSA_SC_SB_EEES9_NS_10bfloat16_tESG_Li256ELb0ELb1ELb0ELb1EEENS1_29StaticPersistentTileSchedulerILb0EEEEEEEEEvNT_6ParamsE)
        /*00e0*/ 	.word	0x00000004


	//----- nvinfo : EIATTR_FRAME_SIZE
	.align		4
.L_48:
        /*00e4*/ 	.byte	0x04, 0x11
        /*00e6*/ 	.short	(.L_50 - .L_49)
	.align		4
.L_49:
        /*00e8*/ 	.word	index@(_ZN7cutlass13device_kernelIN5flash11enable_sm90INS1_16FlashAttnFwdSm90INS1_25CollectiveMainloopFwdSm90ILi2EN4cute5tupleIJNS5_1CILi1EEES8_S8_EEENS6_IJNS7_ILi128EEENS7_ILi160EEENS7_ILi192EEEEEELi192ENS_12float_e4m3_tEfNS_4arch4Sm90ELb0ELb0ELb1ELb0ELb0ELb0ELb0ELb1ELb1ELb1ELb0ELb0EEENS1_21CollectiveEpilogueFwdINS6_IJSA_SC_SB_EEES9_NS_10bfloat16_tESG_Li256ELb0ELb1ELb0ELb1EEENS1_29StaticPersistentTileSchedulerILb0EEEEEEEEEvNT_6ParamsE)
        /*00ec*/ 	.word	0x00000000


	//----- nvinfo : EIATTR_MIN_STACK_SIZE
	.align		4
.L_50:
        /*00f0*/ 	.byte	0x04, 0x12
        /*00f2*/ 	.short	(.L_52 - .L_51)
	.align		4
.L_51:
        /*00f4*/ 	.word	index@(_ZN7cutlass13device_kernelIN5flash11enable_sm90INS1_16FlashAttnFwdSm90INS1_25CollectiveMainloopFwdSm90ILi2EN4cute5tupleIJNS5_1CILi1EEES8_S8_EEENS6_IJNS7_ILi128EEENS7_ILi160EEENS7_ILi192EEEEEELi192ENS_12float_e4m3_tEfNS_4arch4Sm90ELb0ELb0ELb1ELb0ELb0ELb0ELb0ELb1ELb1ELb1ELb0ELb0EEENS1_21CollectiveEpilogueFwdINS6_IJSA_SC_SB_EEES9_NS_10bfloat16_tESG_Li256ELb0ELb1ELb0ELb1EEENS1_29StaticPersistentTileSchedulerILb0EEEEEEEEEvNT_6ParamsE)
        /*00f8*/ 	.word	0x00000000


	//----- nvinfo : EIATTR_MIN_STACK_SIZE
	.align		4
.L_52:
        /*00fc*/ 	.byte	0x04, 0x12
        /*00fe*/ 	.short	(.L_54 - .L_53)
	.align		4
.L_53:
        /*0100*/ 	.word	index@(_ZN7cutlass13device_kernelIN5flash11enable_sm90INS1_16FlashAttnFwdSm90INS1_25CollectiveMainloopFwdSm90ILi2EN4cute5tupleIJNS5_1CILi2EEENS7_ILi1EEES9_EEENS6_IJNS7_ILi128EEENS7_ILi160EEENS7_ILi192EEEEEELi192ENS_12float_e4m3_tEfNS_4arch4Sm90ELb0ELb0ELb1ELb0ELb0ELb0ELb0ELb1ELb1ELb1ELb0ELb0EEENS1_21CollectiveEpilogueFwdINS6_IJSB_SD_SC_EEESA_NS_10bfloat16_tESH_Li256ELb0ELb1ELb0ELb1EEENS1_29StaticPersistentTileSchedulerILb0EEEEEEEEEvNT_6ParamsE)
        /*0104*/ 	.word	0x00000000


	//----- nvinfo : EIATTR_MIN_STACK_SIZE
	.align		4
.L_54:
        /*0108*/ 	.byte	0x04, 0x12
        /*010a*/ 	.short	(.L_56 - .L_55)
	.align		4
.L_55:
        /*010c*/ 	.word	index@(_ZN7cutlass13device_kernelIN5flash11enable_sm90INS1_16FlashAttnFwdSm90INS1_25CollectiveMainloopFwdSm90ILi2EN4cute5tupleIJNS5_1CILi1EEES8_S8_EEENS6_IJNS7_ILi128EEENS7_ILi160EEENS7_ILi192EEEEEELi192ENS_12float_e4m3_tEfNS_4arch4Sm90ELb0ELb0ELb1ELb1ELb0ELb0ELb0ELb1ELb1ELb1ELb0ELb0EEENS1_21CollectiveEpilogueFwdINS6_IJSA_SC_SB_EEES9_NS_10bfloat16_tESG_Li256ELb1ELb1ELb0ELb1EEENS1_36VarlenDynamicPersistentTileSchedulerILi128ELi160ELi256ELi128ELb0ELb1ELb1ELb0ELb1ELb1EEEEEEEEEvNT_6ParamsE)
        /*0110*/ 	.word	0x00000000


	//----- nvinfo : EIATTR_MIN_STACK_SIZE
	.align		4
.L_56:
        /*0114*/ 	.byte	0x04, 0x12
        /*0116*/ 	.short	(.L_58 - .L_57)
	.align		4
.L_57:
        /*0118*/ 	.word	index@(_ZN7cutlass13device_kernelIN5flash11enable_sm90INS1_16FlashAttnFwdSm90INS1_25CollectiveMainloopFwdSm90ILi2EN4cute5tupleIJNS5_1CILi1EEES8_S8_EEENS6_IJNS7_ILi128EEENS7_ILi160EEENS7_ILi192EEEEEELi192ENS_12float_e4m3_tEfNS_4arch4Sm90ELb0ELb0ELb1ELb1ELb0ELb1ELb0ELb1ELb1ELb1ELb0ELb0EEENS1_21CollectiveEpilogueFwdINS6_IJSA_SC_SB_EEES9_NS_10bfloat16_tESG_Li256ELb1ELb1ELb0ELb1EEENS1_36VarlenDynamicPersistentTileSchedulerILi128ELi160ELi256ELi128ELb0ELb1ELb1ELb0ELb1ELb1EEEEEEEEEvNT_6ParamsE)
        /*011c*/ 	.word	0x00000000


	//----- nvinfo : EIATTR_MIN_STACK_SIZE
	.align		4
.L_58:
        /*0120*/ 	.byte	0x04, 0x12
        /*0122*/ 	.short	(.L_60 - .L_59)
	.align		4
.L_59:
        /*0124*/ 	.word	index@(_ZN7cutlass13device_kernelIN5flash11enable_sm90INS1_16FlashAttnFwdSm90INS1_25CollectiveMainloopFwdSm90ILi2EN4cute5tupleIJNS5_1CILi1EEES8_S8_EEENS6_IJNS7_ILi128EEESA_NS7_ILi192EEEEEELi192ENS_12float_e4m3_tEfNS_4arch4Sm90ELb0ELb1ELb1ELb0ELb0ELb0ELb0ELb1ELb1ELb1ELb0ELb0EEENS1_21CollectiveEpilogueFwdINS6_IJSA_SB_SA_EEES9_NS_10bfloat16_tESF_Li256ELb0ELb1ELb0ELb1EEENS1_30DynamicPersistentTileSchedulerILi256ELi128ELb0ELb1ELb1EEEEEEEEEvNT_6ParamsE)
        /*0128*/ 	.word	0x00000000


	//----- nvinfo : EIATTR_MIN_STACK_SIZE
	.align		4
.L_60:
        /*012c*/ 	.byte	0x04, 0x12
        /*012e*/ 	.short	(.L_62 - .L_61)
	.align		4
.L_61:
        /*0130*/ 	.word	index@(_ZN7cutlass13device_kernelIN5flash11enable_sm90INS1_16FlashAttnFwdSm90INS1_25CollectiveMainloopFwdSm90ILi2EN4cute5tupleIJNS5_1CILi1EEES8_S8_EEENS6_IJNS7_ILi128EEESA_NS7_ILi192EEEEEELi192ENS_12float_e4m3_tEfNS_4arch4Sm90ELb0ELb1ELb1ELb1ELb0ELb0ELb0ELb1ELb1ELb1ELb0ELb0EEENS1_21CollectiveEpilogueFwdINS6_IJSA_SB_SA_EEES9_NS_10bfloat16_tESF_Li256ELb1ELb1ELb0ELb1EEENS1_36VarlenDynamicPersistentTileSchedulerILi128ELi128ELi256ELi128ELb0ELb1ELb1ELb1ELb0ELb1EEEEEEEEEvNT_6ParamsE)
        /*0134*/ 	.word	0x00000000


	//----- nvinfo : EIATTR_MIN_STACK_SIZE
	.align		4
.L_62:
        /*0138*/ 	.byte	0x04, 0x12
        /*013a*/ 	.short	(.L_64 - .L_63)
	.align		4
.L_63:
        /*013c*/ 	.word	index@(_ZN7cutlass13device_kernelIN5flash11enable_sm90INS1_16FlashAttnFwdSm90INS1_25CollectiveMainloopFwdSm90ILi2EN4cute5tupleIJNS5_1CILi1EEES8_S8_EEENS6_IJNS7_ILi128EEESA_NS7_ILi192EEEEEELi192ENS_12float_e4m3_tEfNS_4arch4Sm90ELb0ELb1ELb1ELb1ELb0ELb1ELb0ELb1ELb1ELb1ELb0ELb0EEENS1_21CollectiveEpilogueFwdINS6_IJSA_SB_SA_EEES9_NS_10bfloat16_tESF_Li256ELb1ELb1ELb0ELb1EEENS1_36VarlenDynamicPersistentTileSchedulerILi128ELi128ELi256ELi128ELb0ELb1ELb1ELb1ELb0ELb1EEEEEEEEEvNT_6ParamsE)
        /*0140*/ 	.word	0x00000000


	//----- nvinfo : EIATTR_MIN_STACK_SIZE
	.align		4
.L_64:
        /*0144*/ 	.byte	0x04, 0x12
        /*0146*/ 	.short	(.L_66 - .L_65)
	.align		4
.L_65:
        /*0148*/ 	.word	index@(_ZN7cutlass13device_kernelIN5flash11enable_sm90INS1_16FlashAttnFwdSm90INS1_25CollectiveMainloopFwdSm90ILi2EN4cute5tupleIJNS5_1CILi1EEES8_S8_EEENS6_IJNS7_ILi128EEENS7_ILi160EEENS7_ILi192EEEEEELi192ENS_12float_e4m3_tEfNS_4arch4Sm90ELb1ELb0ELb1ELb0ELb0ELb0ELb0ELb1ELb1ELb1ELb0ELb0EEENS1_21CollectiveEpilogueFwdINS6_IJSA_SC_SB_EEES9_NS_10bfloat16_tESG_Li256ELb0ELb1ELb0ELb1EEENS1_30DynamicPersistentTileSchedulerILi256ELi128ELb0ELb1ELb1EEEEEEEEEvNT_6ParamsE)
        /*014c*/ 	.word	0x00000000


	//----- nvinfo : EIATTR_MIN_STACK_SIZE
	.align		4
.L_66:
        /*0150*/ 	.byte	0x04, 0x12
        /*0152*/ 	.short	(.L_68 - .L_67)
	.align		4
.L_67:
        /*0154*/ 	.word	index@(_ZN7cutlass13device_kernelIN5flash11enable_sm90INS1_16FlashAttnFwdSm90INS1_25CollectiveMainloopFwdSm90ILi2EN4cute5tupleIJNS5_1CILi1EEES8_S8_EEENS6_IJNS7_ILi128EEENS7_ILi160EEENS7_ILi192EEEEEELi192ENS_12float_e4m3_tEfNS_4arch4Sm90ELb1ELb0ELb1ELb1ELb0ELb0ELb0ELb1ELb1ELb1ELb0ELb0EEENS1_21CollectiveEpilogueFwdINS6_IJSA_SC_SB_EEES9_NS_10bfloat16_tESG_Li256ELb1ELb1ELb0ELb1EEENS1_36VarlenDynamicPersistentTileSchedulerILi128ELi160ELi256ELi128ELb0ELb1ELb1ELb1ELb1ELb1EEEEEEEEEvNT_6ParamsE)
        /*0158*/ 	.word	0x00000000


	//----- nvinfo : EIATTR_MIN_STACK_SIZE
	.align		4
.L_68:
        /*015c*/ 	.byte	0x04, 0x12
        /*015e*/ 	.short	(.L_70 - .L_69)
	.align		4
.L_69:
        /*0160*/ 	.word	index@(_ZN7cutlass13device_kernelIN5flash11enable_sm90INS1_16FlashAttnFwdSm90INS1_25CollectiveMainloopFwdSm90ILi2EN4cute5tupleIJNS5_1CILi1EEES8_S8_EEENS6_IJNS7_ILi128EEENS7_ILi160EEENS7_ILi192EEEEEELi192ENS_12float_e4m3_tEfNS_4arch4Sm90ELb1ELb0ELb1ELb1ELb0ELb1ELb0ELb1ELb1ELb1ELb0ELb0EEENS1_21CollectiveEpilogueFwdINS6_IJSA_SC_SB_EEES9_NS_10bfloat16_tESG_Li256ELb1ELb1ELb0ELb1EEENS1_36VarlenDynamicPersistentTileSchedulerILi128ELi160ELi256ELi128ELb0ELb1ELb1ELb1ELb1ELb1EEEEEEEEEvNT_6ParamsE)
        /*0164*/ 	.word	0x00000000
.L_70:


//--------------------- .nv.compat                --------------------------
	.section	.nv.compat,"",@"SHT_CUDA_COMPAT_INFO"
	.align	4
        /*0000*/ 	.byte	0x02, 0x09, 0x01, 0x00, 0x02, 0x02, 0x01, 0x00, 0x02, 0x05, 0x05, 0x00, 0x03, 0x07, 0x01, 0x01
        /*0010*/ 	.byte	0x02, 0x03, 0x00, 0x00, 0x02, 0x06, 0x01, 0x00, 0x04, 0x0b, 0x08, 0x00, 0x09, 0x00, 0x00, 0x00
        /*0020*/ 	.byte	0x00, 0x00, 0x00, 0x00


//--------------------- .nv.info._ZN7cutlass13device_kernelIN5flash11enable_sm90INS1_16FlashAttnFwdSm90INS1_25CollectiveMainloopFwdSm90ILi2EN4cute5tupleIJNS5_1CILi1EEES8_S8_EEENS6_IJNS7_ILi128EEENS7_ILi160EEENS7_ILi192EEEEEELi192ENS_12float_e4m3_tEfNS_4arch4Sm90ELb0ELb0ELb1ELb0ELb0ELb0ELb0ELb1ELb1ELb1ELb0ELb0EEENS1_21CollectiveEpilogueFwdINS6_IJSA_SC_SB_EEES9_NS_10bfloat16_tESG_Li256ELb0ELb1ELb0ELb1EEENS1_29StaticPersistentTileSchedulerILb0EEEEEEEEEvNT_6ParamsE --------------------------
	.section	.nv.info._ZN7cutlass13device_kernelIN5flash11enable_sm90INS1_16FlashAttnFwdSm90INS1_25CollectiveMainloopFwdSm90ILi2EN4cute5tupleIJNS5_1CILi1EEES8_S8_EEENS6_IJNS7_ILi128EEENS7_ILi160EEENS7_ILi192EEEEEELi192ENS_12float_e4m3_tEfNS_4arch4Sm90ELb0ELb0ELb1ELb0ELb0ELb0ELb0ELb1ELb1ELb1ELb0ELb0EEENS1_21CollectiveEpilogueFwdINS6_IJSA_SC_SB_EEES9_NS_10bfloat16_tESG_Li256ELb0ELb1ELb0ELb1EEENS1_29StaticPersistentTileSchedulerILb0EEEEEEEEEvNT_6ParamsE,"",@"SHT_CUDA_INFO"
	.sectionflags	@""
	.align	4


	//----- nvinfo : EIATTR_CUDA_API_VERSION
	.align		4
        /*0000*/ 	.byte	0x04, 0x37
        /*0002*/ 	.short	(.L_72 - .L_71)
.L_71:
        /*0004*/ 	.word	0x00000082


	//----- nvinfo : EIATTR_KPARAM_INFO
	.align		4
.L_72:
        /*0008*/ 	.byte	0x04, 0x17
        /*000a*/ 	.short	(.L_74 - .L_73)
.L_73:
        /*000c*/ 	.word	0x00000000
        /*0010*/ 	.short	0x0000
        /*0012*/ 	.short	0x0000
        /*0014*/ 	.byte	0x00, 0xf0, 0x01, 0x28


	//----- nvinfo : EIATTR_SPARSE_MMA_MASK
	.align		4
.L_74:
        /*0018*/ 	.byte	0x03, 0x50
        /*001a*/ 	.short	0x0000


	//----- nvinfo : EIATTR_MAXREG_COUNT
	.align		4
        /*001c*/ 	.byte	0x03, 0x1b
        /*001e*/ 	.short	0x00a8


	//----- nvinfo : EIATTR_MERCURY_ISA_VERSION
	.align		4
        /*0020*/ 	.byte	0x03, 0x5f
        /*0022*/ 	.short	0x0101


	//----- nvinfo : EIATTR_VRC_CTA_INIT_COUNT
	.align		4
        /*0024*/ 	.byte	0x02, 0x4a
	.zero		1
	.zero		1


	//----- nvinfo : EIATTR_EXIT_INSTR_OFFSETS
	.align		4
        /*0028*/ 	.byte	0x04, 0x1c
        /*002a*/ 	.short	(.L_76 - .L_75)


	//   ....[0]....
.L_75:
        /*002c*/ 	.word	0x00000010


	//----- nvinfo : EIATTR_MAX_THREADS
	.align		4
.L_76:
        /*0030*/ 	.byte	0x04, 0x05
        /*0032*/ 	.short	(.L_78 - .L_77)
.L_77:
        /*0034*/ 	.word	0x00000180
        /*0038*/ 	.word	0x00000001
        /*003c*/ 	.word	0x00000001


	//----- nvinfo : EIATTR_CBANK_PARAM_SIZE
	.align		4
.L_78:
        /*0040*/ 	.byte	0x03, 0x19
        /*0042*/ 	.short	0x0a00


	//----- nvinfo : EIATTR_PARAM_CBANK
	.align		4
        /*0044*/ 	.byte	0x04, 0x0a
        /*0046*/ 	.short	(.L_80 - .L_79)
	.align		4
.L_79:
        /*0048*/ 	.word	index@(.nv.constant0._ZN7cutlass13device_kernelIN5flash11enable_sm90INS1_16FlashAttnFwdSm90INS1_25CollectiveMainloopFwdSm90ILi2EN4cute5tupleIJNS5_1CILi1EEES8_S8_EEENS6_IJNS7_ILi128EEENS7_ILi160EEENS7_ILi192EEEEEELi192ENS_12float_e4m3_tEfNS_4arch4Sm90ELb0ELb0ELb1ELb0ELb0ELb0ELb0ELb1ELb1ELb1ELb0ELb0EEENS1_21CollectiveEpilogueFwdINS6_IJSA_SC_SB_EEES9_NS_10bfloat16_tESG_Li256ELb0ELb1ELb0ELb1EEENS1_29StaticPersistentTileSchedulerILb0EEEEEEEEEvNT_6ParamsE)
        /*004c*/ 	.short	0x0380
        /*004e*/ 	.short	0x0a00


	//----- nvinfo : EIATTR_SW_WAR
	.align		4
.L_80:
        /*0050*/ 	.byte	0x04, 0x36
        /*0052*/ 	.short	(.L_82 - .L_81)
.L_81:
        /*0054*/ 	.word	0x00000008
.L_82:


//--------------------- .nv.info._ZN7cutlass13device_kernelIN5flash11enable_sm90INS1_16FlashAttnFwdSm90INS1_25CollectiveMainloopFwdSm90ILi2EN4cute5tupleIJNS5_1CILi2EEENS7_ILi1EEES9_EEENS6_IJNS7_ILi128EEENS7_ILi160EEENS7_ILi192EEEEEELi192ENS_12float_e4m3_tEfNS_4arch4Sm90ELb0ELb0ELb1ELb0ELb0ELb0ELb0ELb1ELb1ELb1ELb0ELb0EEENS1_21CollectiveEpilogueFwdINS6_IJSB_SD_SC_EEESA_NS_10bfloat16_tESH_Li256ELb0ELb1ELb0ELb1EEENS1_29StaticPersistentTileSchedulerILb0EEEEEEEEEvNT_6ParamsE --------------------------
	.section	.nv.info._ZN7cutlass13device_kernelIN5flash11enable_sm90INS1_16FlashAttnFwdSm90INS1_25CollectiveMainloopFwdSm90ILi2EN4cute5tupleIJNS5_1CILi2EEENS7_ILi1EEES9_EEENS6_IJNS7_ILi128EEENS7_ILi160EEENS7_ILi192EEEEEELi192ENS_12float_e4m3_tEfNS_4arch4Sm90ELb0ELb0ELb1ELb0ELb0ELb0ELb0ELb1ELb1ELb1ELb0ELb0EEENS1_21CollectiveEpilogueFwdINS6_IJSB_SD_SC_EEESA_NS_10bfloat16_tESH_Li256ELb0ELb1ELb0ELb1EEENS1_29StaticPersistentTileSchedulerILb0EEEEEEEEEvNT_6ParamsE,"",@"SHT_CUDA_INFO"
	.sectionflags	@""
	.align	4


	//----- nvinfo : EIATTR_CUDA_API_VERSION
	.align		4
        /*0000*/ 	.byte	0x04, 0x37
        /*0002*/ 	.short	(.L_84 - .L_83)
.L_83:
        /*0004*/ 	.word	0x00000082


	//----- nvinfo : EIATTR_KPARAM_INFO
	.align		4
.L_84:
        /*0008*/ 	.byte	0x04, 0x17
        /*000a*/ 	.short	(.L_86 - .L_85)
.L_85:
        /*000c*/ 	.word	0x00000000
        /*0010*/ 	.short	0x0000
        /*0012*/ 	.short	0x0000
        /*0014*/ 	.byte	0x00, 0xf0, 0x01, 0x28


	//----- nvinfo : EIATTR_SPARSE_MMA_MASK
	.align		4
.L_86:
        /*0018*/ 	.byte	0x03, 0x50
        /*001a*/ 	.short	0x0000


	//----- nvinfo : EIATTR_MAXREG_COUNT
	.align		4
        /*001c*/ 	.byte	0x03, 0x1b
        /*001e*/ 	.short	0x00a8


	//----- nvinfo : EIATTR_MERCURY_ISA_VERSION
	.align		4
        /*0020*/ 	.byte	0x03, 0x5f
        /*0022*/ 	.short	0x0101


	//----- nvinfo : EIATTR_VRC_CTA_INIT_COUNT
	.align		4
        /*0024*/ 	.byte	0x02, 0x4a
	.zero		1
	.zero		1


	//----- nvinfo : EIATTR_EXIT_INSTR_OFFSETS
	.align		4
        /*0028*/ 	.byte	0x04, 0x1c
        /*002a*/ 	.short	(.L_88 - .L_87)


	//   ....[0]....
.L_87:
        /*002c*/ 	.word	0x00000010


	//----- nvinfo : EIATTR_MAX_THREADS
	.align		4
.L_88:
        /*0030*/ 	.byte	0x04, 0x05
        /*0032*/ 	.short	(.L_90 - .L_89)
.L_89:
        /*0034*/ 	.word	0x00000180
        /*0038*/ 	.word	0x00000001
        /*003c*/ 	.word	0x00000001


	//----- nvinfo : EIATTR_CBANK_PARAM_SIZE
	.align		4
.L_90:
        /*0040*/ 	.byte	0x03, 0x19
        /*0042*/ 	.short	0x0a00


	//----- nvinfo : EIATTR_PARAM_CBANK
	.align		4
        /*0044*/ 	.byte	0x04, 0x0a
        /*0046*/ 	.short	(.L_92 - .L_91)
	.align		4
.L_91:
        /*0048*/ 	.word	index@(.nv.constant0._ZN7cutlass13device_kernelIN5flash11enable_sm90INS1_16FlashAttnFwdSm90INS1_25CollectiveMainloopFwdSm90ILi2EN4cute5tupleIJNS5_1CILi2EEENS7_ILi1EEES9_EEENS6_IJNS7_ILi128EEENS7_ILi160EEENS7_ILi192EEEEEELi192ENS_12float_e4m3_tEfNS_4arch4Sm90ELb0ELb0ELb1ELb0ELb0ELb0ELb0ELb1ELb1ELb1ELb0ELb0EEENS1_21CollectiveEpilogueFwdINS6_IJSB_SD_SC_EEESA_NS_10bfloat16_tESH_Li256ELb0ELb1ELb0ELb1EEENS1_29StaticPersistentTileSchedulerILb0EEEEEEEEEvNT_6ParamsE)
        /*004c*/ 	.short	0x0380
        /*004e*/ 	.short	0x0a00


	//----- nvinfo : EIATTR_SW_WAR
	.align		4
.L_92:
        /*0050*/ 	.byte	0x04, 0x36
        /*0052*/ 	.short	(.L_94 - .L_93)
.L_93:
        /*0054*/ 	.word	0x00000008
.L_94:


//--------------------- .nv.info._ZN7cutlass13device_kernelIN5flash11enable_sm90INS1_16FlashAttnFwdSm90INS1_25CollectiveMainloopFwdSm90ILi2EN4cute5tupleIJNS5_1CILi1EEES8_S8_EEENS6_IJNS7_ILi128EEENS7_ILi160EEENS7_ILi192EEEEEELi192ENS_12float_e4m3_tEfNS_4arch4Sm90ELb0ELb0ELb1ELb1ELb0ELb0ELb0ELb1ELb1ELb1ELb0ELb0EEENS1_21CollectiveEpilogueFwdINS6_IJSA_SC_SB_EEES9_NS_10bfloat16_tESG_Li256ELb1ELb1ELb0ELb1EEENS1_36VarlenDynamicPersistentTileSchedulerILi128ELi160ELi256ELi128ELb0ELb1ELb1ELb0ELb1ELb1EEEEEEEEEvNT_6ParamsE --------------------------
	.section	.nv.info._ZN7cutlass13device_kernelIN5flash11enable_sm90INS1_16FlashAttnFwdSm90INS1_25CollectiveMainloopFwdSm90ILi2EN4cute5tupleIJNS5_1CILi1EEES8_S8_EEENS6_IJNS7_ILi128EEENS7_ILi160EEENS7_ILi192EEEEEELi192ENS_12float_e4m3_tEfNS_4arch4Sm90ELb0ELb0ELb1ELb1ELb0ELb0ELb0ELb1ELb1ELb1ELb0ELb0EEENS1_21CollectiveEpilogueFwdINS6_IJSA_SC_SB_EEES9_NS_10bfloat16_tESG_Li256ELb1ELb1ELb0ELb1EEENS1_36VarlenDynamicPersistentTileSchedulerILi128ELi160ELi256ELi128ELb0ELb1ELb1ELb0ELb1ELb1EEEEEEEEEvNT_6ParamsE,"",@"SHT_CUDA_INFO"
	.sectionflags	@""
	.align	4


	//----- nvinfo : EIATTR_CUDA_API_VERSION
	.align		4
        /*0000*/ 	.byte	0x04, 0x37
        /*0002*/ 	.short	(.L_96 - .L_95)
.L_95:
        /*0004*/ 	.word	0x00000082


	//----- nvinfo : EIATTR_KPARAM_INFO
	.align		4
.L_96:
        /*0008*/ 	.byte	0x04, 0x17
        /*000a*/ 	.short	(.L_98 - .L_97)
.L_97:
        /*000c*/ 	.word	0x00000000
        /*0010*/ 	.short	0x0000
        /*0012*/ 	.short	0x0000
        /*0014*/ 	.byte	0x00, 0xf0, 0x01, 0x2a


	//----- nvinfo : EIATTR_SPARSE_MMA_MASK
	.align		4
.L_98:
        /*0018*/ 	.byte	0x03, 0x50
        /*001a*/ 	.short	0x0000


	//----- nvinfo : EIATTR_MAXREG_COUNT
	.align		4
        /*001c*/ 	.byte	0x03, 0x1b
        /*001e*/ 	.short	0x00a8


	//----- nvinfo : EIATTR_MERCURY_ISA_VERSION
	.align		4
        /*0020*/ 	.byte	0x03, 0x5f
        /*0022*/ 	.short	0x0101


	//----- nvinfo : EIATTR_VRC_CTA_INIT_COUNT
	.align		4
        /*0024*/ 	.byte	0x02, 0x4a
	.zero		1
	.zero		1


	//----- nvinfo : EIATTR_EXIT_INSTR_OFFSETS
	.align		4
        /*0028*/ 	.byte	0x04, 0x1c
        /*002a*/ 	.short	(.L_100 - .L_99)


	//   ....[0]....
.L_99:
        /*002c*/ 	.word	0x00000010


	//----- nvinfo : EIATTR_MAX_THREADS
	.align		4
.L_100:
        /*0030*/ 	.byte	0x04, 0x05
        /*0032*/ 	.short	(.L_102 - .L_101)
.L_101:
        /*0034*/ 	.word	0x00000180
        /*0038*/ 	.word	0x00000001
        /*003c*/ 	.word	0x00000001


	//----- nvinfo : EIATTR_CBANK_PARAM_SIZE
	.align		4
.L_102:
        /*0040*/ 	.byte	0x03, 0x19
        /*0042*/ 	.short	0x0a80


	//----- nvinfo : EIATTR_PARAM_CBANK
	.align		4
        /*0044*/ 	.byte	0x04, 0x0a
        /*0046*/ 	.short	(.L_104 - .L_103)
	.align		4
.L_103:
        /*0048*/ 	.word	index@(.nv.constant0._ZN7cutlass13device_kernelIN5flash11enable_sm90INS1_16FlashAttnFwdSm90INS1_25CollectiveMainloopFwdSm90ILi2EN4cute5tupleIJNS5_1CILi1EEES8_S8_EEENS6_IJNS7_ILi128EEENS7_ILi160EEENS7_ILi192EEEEEELi192ENS_12float_e4m3_tEfNS_4arch4Sm90ELb0ELb0ELb1ELb1ELb0ELb0ELb0ELb1ELb1ELb1ELb0ELb0EEENS1_21CollectiveEpilogueFwdINS6_IJSA_SC_SB_EEES9_NS_10bfloat16_tESG_Li256ELb1ELb1ELb0ELb1EEENS1_36VarlenDynamicPersistentTileSchedulerILi128ELi160ELi256ELi128ELb0ELb1ELb1ELb0ELb1ELb1EEEEEEEEEvNT_6ParamsE)
        /*004c*/ 	.short	0x0380
        /*004e*/ 	.short	0x0a80


	//----- nvinfo : EIATTR_SW_WAR
	.align		4
.L_104:
        /*0050*/ 	.byte	0x04, 0x36
        /*0052*/ 	.short	(.L_106 - .L_105)
.L_105:
        /*0054*/ 	.word	0x00000008
.L_106:


//--------------------- .nv.info._ZN7cutlass13device_kernelIN5flash11enable_sm90INS1_16FlashAttnFwdSm90INS1_25CollectiveMainloopFwdSm90ILi2EN4cute5tupleIJNS5_1CILi1EEES8_S8_EEENS6_IJNS7_ILi128EEENS7_ILi160EEENS7_ILi192EEEEEELi192ENS_12float_e4m3_tEfNS_4arch4Sm90ELb0ELb0ELb1ELb1ELb0ELb1ELb0ELb1ELb1ELb1ELb0ELb0EEENS1_21CollectiveEpilogueFwdINS6_IJSA_SC_SB_EEES9_NS_10bfloat16_tESG_Li256ELb1ELb1ELb0ELb1EEENS1_36VarlenDynamicPersistentTileSchedulerILi128ELi160ELi256ELi128ELb0ELb1ELb1ELb0ELb1ELb1EEEEEEEEEvNT_6ParamsE --------------------------
	.section	.nv.info._ZN7cutlass13device_kernelIN5flash11enable_sm90INS1_16FlashAttnFwdSm90INS1_25CollectiveMainloopFwdSm90ILi2EN4cute5tupleIJNS5_1CILi1EEES8_S8_EEENS6_IJNS7_ILi128EEENS7_ILi160EEENS7_ILi192EEEEEELi192ENS_12float_e4m3_tEfNS_4arch4Sm90ELb0ELb0ELb1ELb1ELb0ELb1ELb0ELb1ELb1ELb1ELb0ELb0EEENS1_21CollectiveEpilogueFwdINS6_IJSA_SC_SB_EEES9_NS_10bfloat16_tESG_Li256ELb1ELb1ELb0ELb1EEENS1_36VarlenDynamicPersistentTileSchedulerILi128ELi160ELi256ELi128ELb0ELb1ELb1ELb0ELb1ELb1EEEEEEEEEvNT_6ParamsE,"",@"SHT_CUDA_INFO"
	.sectionflags	@""
	.align	4


	//----- nvinfo : EIATTR_CUDA_API_VERSION
	.align		4
        /*0000*/ 	.byte	0x04, 0x37
        /*0002*/ 	.short	(.L_108 - .L_107)
.L_107:
        /*0004*/ 	.word	0x00000082


	//----- nvinfo : EIATTR_KPARAM_INFO
	.align		4
.L_108:
        /*0008*/ 	.byte	0x04, 0x17
        /*000a*/ 	.short	(.L_110 - .L_109)
.L_109:
        /*000c*/ 	.word	0x00000000
        /*0010*/ 	.short	0x0000
        /*0012*/ 	.short	0x0000
        /*0014*/ 	.byte	0x00, 0xf0, 0x01, 0x2a


	//----- nvinfo : EIATTR_SPARSE_MMA_MASK
	.align		4
.L_110:
        /*0018*/ 	.byte	0x03, 0x50
        /*001a*/ 	.short	0x0000


	//----- nvinfo : EIATTR_MAXREG_COUNT
	.align		4
        /*001c*/ 	.byte	0x03, 0x1b
        /*001e*/ 	.short	0x00a8


	//----- nvinfo : EIATTR_MERCURY_ISA_VERSION
	.align		4
        /*0020*/ 	.byte	0x03, 0x5f
        /*0022*/ 	.short	0x0101


	//----- nvinfo : EIATTR_VRC_CTA_INIT_COUNT
	.align		4
        /*0024*/ 	.byte	0x02, 0x4a
	.zero		1
	.zero		1


	//----- nvinfo : EIATTR_EXIT_INSTR_OFFSETS
	.align		4
        /*0028*/ 	.byte	0x04, 0x1c
        /*002a*/ 	.short	(.L_112 - .L_111)


	//   ....[0]....
.L_111:
        /*002c*/ 	.word	0x00000010


	//----- nvinfo : EIATTR_MAX_THREADS
	.align		4
.L_112:
        /*0030*/ 	.byte	0x04, 0x05
        /*0032*/ 	.short	(.L_114 - .L_113)
.L_113:
        /*0034*/ 	.word	0x00000180
        /*0038*/ 	.word	0x00000001
        /*003c*/ 	.word	0x00000001


	//----- nvinfo : EIATTR_CBANK_PARAM_SIZE
	.align		4
.L_114:
        /*0040*/ 	.byte	0x03, 0x19
        /*0042*/ 	.short	0x0a80


	//----- nvinfo : EIATTR_PARAM_CBANK
	.align		4
        /*0044*/ 	.byte	0x04, 0x0a
        /*0046*/ 	.short	(.L_116 - .L_115)
	.align		4
.L_115:
        /*0048*/ 	.word	index@(.nv.constant0._ZN7cutlass13device_kernelIN5flash11enable_sm90INS1_16FlashAttnFwdSm90INS1_25CollectiveMainloopFwdSm90ILi2EN4cute5tupleIJNS5_1CILi1EEES8_S8_EEENS6_IJNS7_ILi128EEENS7_ILi160EEENS7_ILi192EEEEEELi192ENS_12float_e4m3_tEfNS_4arch4Sm90ELb0ELb0ELb1ELb1ELb0ELb1ELb0ELb1ELb1ELb1ELb0ELb0EEENS1_21CollectiveEpilogueFwdINS6_IJSA_SC_SB_EEES9_NS_10bfloat16_tESG_Li256ELb1ELb1ELb0ELb1EEENS1_36VarlenDynamicPersistentTileSchedulerILi128ELi160ELi256ELi128ELb0ELb1ELb1ELb0ELb1ELb1EEEEEEEEEvNT_6ParamsE)
        /*004c*/ 	.short	0x0380
        /*004e*/ 	.short	0x0a80


	//----- nvinfo : EIATTR_SW_WAR
	.align		4
.L_116:
        /*0050*/ 	.byte	0x04, 0x36
        /*0052*/ 	.short	(.L_118 - .L_117)
.L_117:
        /*0054*/ 	.word	0x00000008
.L_118:


//--------------------- .nv.info._ZN7cutlass13device_kernelIN5flash11enable_sm90INS1_16FlashAttnFwdSm90INS1_25CollectiveMainloopFwdSm90ILi2EN4cute5tupleIJNS5_1CILi1EEES8_S8_EEENS6_IJNS7_ILi128EEESA_NS7_ILi192EEEEEELi192ENS_12float_e4m3_tEfNS_4arch4Sm90ELb0ELb1ELb1ELb0ELb0ELb0ELb0ELb1ELb1ELb1ELb0ELb0EEENS1_21CollectiveEpilogueFwdINS6_IJSA_SB_SA_EEES9_NS_10bfloat16_tESF_Li256ELb0ELb1ELb0ELb1EEENS1_30DynamicPersistentTileSchedulerILi256ELi128ELb0ELb1ELb1EEEEEEEEEvNT_6ParamsE --------------------------
	.section	.nv.info._ZN7cutlass13device_kernelIN5flash11enable_sm90INS1_16FlashAttnFwdSm90INS1_25CollectiveMainloopFwdSm90ILi2EN4cute5tupleIJNS5_1CILi1EEES8_S8_EEENS6_IJNS7_ILi128EEESA_NS7_ILi192EEEEEELi192ENS_12float_e4m3_tEfNS_4arch4Sm90ELb0ELb1ELb1ELb0ELb0ELb0ELb0ELb1ELb1ELb1ELb0ELb0EEENS1_21CollectiveEpilogueFwdINS6_IJSA_SB_SA_EEES9_NS_10bfloat16_tESF_Li256ELb0ELb1ELb0ELb1EEENS1_30DynamicPersistentTileSchedulerILi256ELi128ELb0ELb1ELb1EEEEEEEEEvNT_6ParamsE,"",@"SHT_CUDA_INFO"
	.sectionflags	@""
	.align	4


	//----- nvinfo : EIATTR_CUDA_API_VERSION
	.align		4
        /*0000*/ 	.byte	0x04, 0x37
        /*0002*/ 	.short	(.L_120 - .L_119)
.L_119:
        /*0004*/ 	.word	0x00000082


	//----- nvinfo : EIATTR_KPARAM_INFO
	.align		4
.L_120:
        /*0008*/ 	.byte	0x04, 0x17
        /*000a*/ 	.short	(.L_122 - .L_121)
.L_121:
        /*000c*/ 	.word	0x00000000
        /*0010*/ 	.short	0x0000
        /*0012*/ 	.short	0x0000
        /*0014*/ 	.byte	0x00, 0xf0, 0x01, 0x2a


	//----- nvinfo : EIATTR_SPARSE_MMA_MASK
	.align		4
.L_122:
        /*0018*/ 	.byte	0x03, 0x50
        /*001a*/ 	.short	0x0000


	//----- nvinfo : EIATTR_MAXREG_COUNT
	.align		4
        /*001c*/ 	.byte	0x03, 0x1b
        /*001e*/ 	.short	0x00a8


	//----- nvinfo : EIATTR_MERCURY_ISA_VERSION
	.align		4
        /*0020*/ 	.byte	0x03, 0x5f
        /*0022*/ 	.short	0x0101


	//----- nvinfo : EIATTR_VRC_CTA_INIT_COUNT
	.align		4
        /*0024*/ 	.byte	0x02, 0x4a
	.zero		1
	.zero		1


	//----- nvinfo : EIATTR_EXIT_INSTR_OFFSETS
	.align		4
        /*0028*/ 	.byte	0x04, 0x1c
        /*002a*/ 	.short	(.L_124 - .L_123)


	//   ....[0]....
.L_123:
        /*002c*/ 	.word	0x00000010


	//----- nvinfo : EIATTR_MAX_THREADS
	.align		4
.L_124:
        /*0030*/ 	.byte	0x04, 0x05
        /*0032*/ 	.short	(.L_126 - .L_125)
.L_125:
        /*0034*/ 	.word	0x00000180
        /*0038*/ 	.word	0x00000001
        /*003c*/ 	.word	0x00000001


	//----- nvinfo : EIATTR_CBANK_PARAM_SIZE
	.align		4
.L_126:
        /*0040*/ 	.byte	0x03, 0x19
        /*0042*/ 	.short	0x0a80


	//----- nvinfo : EIATTR_PARAM_CBANK
	.align		4
        /*0044*/ 	.byte	0x04, 0x0a
        /*0046*/ 	.short	(.L_128 - .L_127)
	.align		4
.L_127:
        /*0048*/ 	.word	index@(.nv.constant0._ZN7cutlass13device_kernelIN5flash11enable_sm90INS1_16FlashAttnFwdSm90INS1_25CollectiveMainloopFwdSm90ILi2EN4cute5tupleIJNS5_1CILi1EEES8_S8_EEENS6_IJNS7_ILi128EEESA_NS7_ILi192EEEEEELi192ENS_12float_e4m3_tEfNS_4arch4Sm90ELb0ELb1ELb1ELb0ELb0ELb0ELb0ELb1ELb1ELb1ELb0ELb0EEENS1_21CollectiveEpilogueFwdINS6_IJSA_SB_SA_EEES9_NS_10bfloat16_tESF_Li256ELb0ELb1ELb0ELb1EEENS1_30DynamicPersistentTileSchedulerILi256ELi128ELb0ELb1ELb1EEEEEEEEEvNT_6ParamsE)
        /*004c*/ 	.short	0x0380
        /*004e*/ 	.short	0x0a80


	//----- nvinfo : EIATTR_SW_WAR
	.align		4
.L_128:
        /*0050*/ 	.byte	0x04, 0x36
        /*0052*/ 	.short	(.L_130 - .L_129)
.L_129:
        /*0054*/ 	.word	0x00000008
.L_130:


//--------------------- .nv.info._ZN7cutlass13device_kernelIN5flash11enable_sm90INS1_16FlashAttnFwdSm90INS1_25CollectiveMainloopFwdSm90ILi2EN4cute5tupleIJNS5_1CILi1EEES8_S8_EEENS6_IJNS7_ILi128EEESA_NS7_ILi192EEEEEELi192ENS_12float_e4m3_tEfNS_4arch4Sm90ELb0ELb1ELb1ELb1ELb0ELb0ELb0ELb1ELb1ELb1ELb0ELb0EEENS1_21CollectiveEpilogueFwdINS6_IJSA_SB_SA_EEES9_NS_10bfloat16_tESF_Li256ELb1ELb1ELb0ELb1EEENS1_36VarlenDynamicPersistentTileSchedulerILi128ELi128ELi256ELi128ELb0ELb1ELb1ELb1ELb0ELb1EEEEEEEEEvNT_6ParamsE --------------------------
	.section	.nv.info._ZN7cutlass13device_kernelIN5flash11enable_sm90INS1_16FlashAttnFwdSm90INS1_25CollectiveMainloopFwdSm90ILi2EN4cute5tupleIJNS5_1CILi1EEES8_S8_EEENS6_IJNS7_ILi128EEESA_NS7_ILi192EEEEEELi192ENS_12float_e4m3_tEfNS_4arch4Sm90ELb0ELb1ELb1ELb1ELb0ELb0ELb0ELb1ELb1ELb1ELb0ELb0EEENS1_21CollectiveEpilogueFwdINS6_IJSA_SB_SA_EEES9_NS_10bfloat16_tESF_Li256ELb1ELb1ELb0ELb1EEENS1_36VarlenDynamicPersistentTileSchedulerILi128ELi128ELi256ELi128ELb0ELb1ELb1ELb1ELb0ELb1EEEEEEEEEvNT_6ParamsE,"",@"SHT_CUDA_INFO"
	.sectionflags	@""
	.align	4


	//----- nvinfo : EIATTR_CUDA_API_VERSION
	.align		4
        /*0000*/ 	.byte	0x04, 0x37
        /*0002*/ 	.short	(.L_132 - .L_131)
.L_131:
        /*0004*/ 	.word	0x00000082


	//----- nvinfo : EIATTR_KPARAM_INFO
	.align		4
.L_132:
        /*0008*/ 	.byte	0x04, 0x17
        /*000a*/ 	.short	(.L_134 - .L_133)
.L_133:
        /*000c*/ 	.word	0x00000000
        /*0010*/ 	.short	0x0000
        /*0012*/ 	.short	0x0000
        /*0014*/ 	.byte	0x00, 0xf0, 0x01, 0x2a


	//----- nvinfo : EIATTR_SPARSE_MMA_MASK
	.align		4
.L_134:
        /*0018*/ 	.byte	0x03, 0x50
        /*001a*/ 	.short	0x0000


	//----- nvinfo : EIATTR_MAXREG_COUNT
	.align		4
        /*001c*/ 	.byte	0x03, 0x1b
        /*001e*/ 	.short	0x00a8


	//----- nvinfo : EIATTR_MERCURY_ISA_VERSION
	.align		4
        /*0020*/ 	.byte	0x03, 0x5f
        /*0022*/ 	.short	0x0101


	//----- nvinfo : EIATTR_VRC_CTA_INIT_COUNT
	.align		4
        /*0024*/ 	.byte	0x02, 0x4a
	.zero		1
	.zero		1


	//----- nvinfo : EIATTR_EXIT_INSTR_OFFSETS
	.align		4
        /*0028*/ 	.byte	0x04, 0x1c
        /*002a*/ 	.short	(.L_136 - .L_135)


	//   ....[0]....
.L_135:
        /*002c*/ 	.word	0x00000010


	//----- nvinfo : EIATTR_MAX_THREADS
	.align		4
.L_136:
        /*0030*/ 	.byte	0x04, 0x05
        /*0032*/ 	.short	(.L_138 - .L_137)
.L_137:
        /*0034*/ 	.word	0x00000180
        /*0038*/ 	.word	0x00000001
        /*003c*/ 	.word	0x00000001


	//----- nvinfo : EIATTR_CBANK_PARAM_SIZE
	.align		4
.L_138:
        /*0040*/ 	.byte	0x03, 0x19
        /*0042*/ 	.short	0x0a80


	//----- nvinfo : EIATTR_PARAM_CBANK
	.align		4
        /*0044*/ 	.byte	0x04, 0x0a
        /*0046*/ 	.short	(.L_140 - .L_139)
	.align		4
.L_139:
        /*0048*/ 	.word	index@(.nv.constant0._ZN7cutlass13device_kernelIN5flash11enable_sm90INS1_16FlashAttnFwdSm90INS1_25CollectiveMainloopFwdSm90ILi2EN4cute5tupleIJNS5_1CILi1EEES8_S8_EEENS6_IJNS7_ILi128EEESA_NS7_ILi192EEEEEELi192ENS_12float_e4m3_tEfNS_4arch4Sm90ELb0ELb1ELb1ELb1ELb0ELb0ELb0ELb1ELb1ELb1ELb0ELb0EEENS1_21CollectiveEpilogueFwdINS6_IJSA_SB_SA_EEES9_NS_10bfloat16_tESF_Li256ELb1ELb1ELb0ELb1EEENS1_36VarlenDynamicPersistentTileSchedulerILi128ELi128ELi256ELi128ELb0ELb1ELb1ELb1ELb0ELb1EEEEEEEEEvNT_6ParamsE)
        /*004c*/ 	.short	0x0380
        /*004e*/ 	.short	0x0a80


	//----- nvinfo : EIATTR_SW_WAR
	.align		4
.L_140:
        /*0050*/ 	.byte	0x04, 0x36
        /*0052*/ 	.short	(.L_142 - .L_141)
.L_141:
        /*0054*/ 	.word	0x00000008
.L_142:


//--------------------- .nv.info._ZN7cutlass13device_kernelIN5flash11enable_sm90INS1_16FlashAttnFwdSm90INS1_25CollectiveMainloopFwdSm90ILi2EN4cute5tupleIJNS5_1CILi1EEES8_S8_EEENS6_IJNS7_ILi128EEESA_NS7_ILi192EEEEEELi192ENS_12float_e4m3_tEfNS_4arch4Sm90ELb0ELb1ELb1ELb1ELb0ELb1ELb0ELb1ELb1ELb1ELb0ELb0EEENS1_21CollectiveEpilogueFwdINS6_IJSA_SB_SA_EEES9_NS_10bfloat16_tESF_Li256ELb1ELb1ELb0ELb1EEENS1_36VarlenDynamicPersistentTileSchedulerILi128ELi128ELi256ELi128ELb0ELb1ELb1ELb1ELb0ELb1EEEEEEEEEvNT_6ParamsE --------------------------
	.section	.nv.info._ZN7cutlass13device_kernelIN5flash11enable_sm90INS1_16FlashAttnFwdSm90INS1_25CollectiveMainloopFwdSm90ILi2EN4cute5tupleIJNS5_1CILi1EEES8_S8_EEENS6_IJNS7_ILi128EEESA_NS7_ILi192EEEEEELi192ENS_12float_e4m3_tEfNS_4arch4Sm90ELb0ELb1ELb1ELb1ELb0ELb1ELb0ELb1ELb1ELb1ELb0ELb0EEENS1_21CollectiveEpilogueFwdINS6_IJSA_SB_SA_EEES9_NS_10bfloat16_tESF_Li256ELb1ELb1ELb0ELb1EEENS1_36VarlenDynamicPersistentTileSchedulerILi128ELi128ELi256ELi128ELb0ELb1ELb1ELb1ELb0ELb1EEEEEEEEEvNT_6ParamsE,"",@"SHT_CUDA_INFO"
	.sectionflags	@""
	.align	4


	//----- nvinfo : EIATTR_CUDA_API_VERSION
	.align		4
        /*0000*/ 	.byte	0x04, 0x37
        /*0002*/ 	.short	(.L_144 - .L_143)
.L_143:
        /*0004*/ 	.word	0x00000082


	//----- nvinfo : EIATTR_KPARAM_INFO
	.align		4
.L_144:
        /*0008*/ 	.byte	0x04, 0x17
        /*000a*/ 	.short	(.L_146 - .L_145)
.L_145:
        /*000c*/ 	.word	0x00000000
        /*0010*/ 	.short	0x0000
        /*0012*/ 	.short	0x0000
        /*0014*/ 	.byte	0x00, 0xf0, 0x01, 0x2a


	//----- nvinfo : EIATTR_SPARSE_MMA_MASK
	.align		4
.L_146:
        /*0018*/ 	.byte	0x03, 0x50
        /*001a*/ 	.short	0x0000


	//----- nvinfo : EIATTR_MAXREG_COUNT
	.align		4
        /*001c*/ 	.byte	0x03, 0x1b
        /*001e*/ 	.short	0x00a8


	//----- nvinfo : EIATTR_MERCURY_ISA_VERSION
	.align		4
        /*0020*/ 	.byte	0x03, 0x5f
        /*0022*/ 	.short	0x0101


	//----- nvinfo : EIATTR_VRC_CTA_INIT_COUNT
	.align		4
        /*0024*/ 	.byte	0x02, 0x4a
	.zero		1
	.zero		1


	//----- nvinfo : EIATTR_EXIT_INSTR_OFFSETS
	.align		4
        /*0028*/ 	.byte	0x04, 0x1c
        /*002a*/ 	.short	(.L_148 - .L_147)


	//   ....[0]....
.L_147:
        /*002c*/ 	.word	0x00000010


	//----- nvinfo : EIATTR_MAX_THREADS
	.align		4
.L_148:
        /*0030*/ 	.byte	0x04, 0x05
        /*0032*/ 	.short	(.L_150 - .L_149)
.L_149:
        /*0034*/ 	.word	0x00000180
        /*0038*/ 	.word	0x00000001
        /*003c*/ 	.word	0x00000001


	//----- nvinfo : EIATTR_CBANK_PARAM_SIZE
	.align		4
.L_150:
        /*0040*/ 	.byte	0x03, 0x19
        /*0042*/ 	.short	0x0a80


	//----- nvinfo : EIATTR_PARAM_CBANK
	.align		4
        /*0044*/ 	.byte	0x04, 0x0a
        /*0046*/ 	.short	(.L_152 - .L_151)
	.align		4
.L_151:
        /*0048*/ 	.word	index@(.nv.constant0._ZN7cutlass13device_kernelIN5flash11enable_sm90INS1_16FlashAttnFwdSm90INS1_25CollectiveMainloopFwdSm90ILi2EN4cute5tupleIJNS5_1CILi1EEES8_S8_EEENS6_IJNS7_ILi128EEESA_NS7_ILi192EEEEEELi192ENS_12float_e4m3_tEfNS_4arch4Sm90ELb0ELb1ELb1ELb1ELb0ELb1ELb0ELb1ELb1ELb1ELb0ELb0EEENS1_21CollectiveEpilogueFwdINS6_IJSA_SB_SA_EEES9_NS_10bfloat16_tESF_Li256ELb1ELb1ELb0ELb1EEENS1_36VarlenDynamicPersistentTileSchedulerILi128ELi128ELi256ELi128ELb0ELb1ELb1ELb1ELb0ELb1EEEEEEEEEvNT_6ParamsE)
        /*004c*/ 	.short	0x0380
        /*004e*/ 	.short	0x0a80


	//----- nvinfo : EIATTR_SW_WAR
	.align		4
.L_152:
        /*0050*/ 	.byte	0x04, 0x36
        /*0052*/ 	.short	(.L_154 - .L_153)
.L_153:
        /*0054*/ 	.word	0x00000008
.L_154:


//--------------------- .nv.info._ZN7cutlass13device_kernelIN5flash11enable_sm90INS1_16FlashAttnFwdSm90INS1_25CollectiveMainloopFwdSm90ILi2EN4cute5tupleIJNS5_1CILi1EEES8_S8_EEENS6_IJNS7_ILi128EEENS7_ILi160EEENS7_ILi192EEEEEELi192ENS_12float_e4m3_tEfNS_4arch4Sm90ELb1ELb0ELb1ELb0ELb0ELb0ELb0ELb1ELb1ELb1ELb0ELb0EEENS1_21CollectiveEpilogueFwdINS6_IJSA_SC_SB_EEES9_NS_10bfloat16_tESG_Li256ELb0ELb1ELb0ELb1EEENS1_30DynamicPersistentTileSchedulerILi256ELi128ELb0ELb1ELb1EEEEEEEEEvNT_6ParamsE --------------------------
	.section	.nv.info._ZN7cutlass13device_kernelIN5flash11enable_sm90INS1_16FlashAttnFwdSm90INS1_25CollectiveMainloopFwdSm90ILi2EN4cute5tupleIJNS5_1CILi1EEES8_S8_EEENS6_IJNS7_ILi128EEENS7_ILi160EEENS7_ILi192EEEEEELi192ENS_12float_e4m3_tEfNS_4arch4Sm90ELb1ELb0ELb1ELb0ELb0ELb0ELb0ELb1ELb1ELb1ELb0ELb0EEENS1_21CollectiveEpilogueFwdINS6_IJSA_SC_SB_EEES9_NS_10bfloat16_tESG_Li256ELb0ELb1ELb0ELb1EEENS1_30DynamicPersistentTileSchedulerILi256ELi128ELb0ELb1ELb1EEEEEEEEEvNT_6ParamsE,"",@"SHT_CUDA_INFO"
	.sectionflags	@""
	.align	4


	//----- nvinfo : EIATTR_CUDA_API_VERSION
	.align		4
        /*0000*/ 	.byte	0x04, 0x37
        /*0002*/ 	.short	(.L_156 - .L_155)
.L_155:
        /*0004*/ 	.word	0x00000082


	//----- nvinfo : EIATTR_KPARAM_INFO
	.align		4
.L_156:
        /*0008*/ 	.byte	0x04, 0x17
        /*000a*/ 	.short	(.L_158 - .L_157)
.L_157:
        /*000c*/ 	.word	0x00000000
        /*0010*/ 	.short	0x0000
        /*0012*/ 	.short	0x0000
        /*0014*/ 	.byte	0x00, 0xf0, 0x01, 0x2a


	//----- nvinfo : EIATTR_SPARSE_MMA_MASK
	.align		4
.L_158:
        /*0018*/ 	.byte	0x03, 0x50
        /*001a*/ 	.short	0x0000


	//----- nvinfo : EIATTR_MAXREG_COUNT
	.align		4
        /*001c*/ 	.byte	0x03, 0x1b
        /*001e*/ 	.short	0x00a8


	//----- nvinfo : EIATTR_MERCURY_ISA_VERSION
	.align		4
        /*0020*/ 	.byte	0x03, 0x5f
        /*0022*/ 	.short	0x0101


	//----- nvinfo : EIATTR_VRC_CTA_INIT_COUNT
	.align		4
        /*0024*/ 	.byte	0x02, 0x4a
	.zero		1
	.zero		1


	//----- nvinfo : EIATTR_EXIT_INSTR_OFFSETS
	.align		4
        /*0028*/ 	.byte	0x04, 0x1c
        /*002a*/ 	.short	(.L_160 - .L_159)


	//   ....[0]....
.L_159:
        /*002c*/ 	.word	0x00000010


	//----- nvinfo : EIATTR_MAX_THREADS
	.align		4
.L_160:
        /*0030*/ 	.byte	0x04, 0x05
        /*0032*/ 	.short	(.L_162 - .L_161)
.L_161:
        /*0034*/ 	.word	0x00000180
        /*0038*/ 	.word	0x00000001
        /*003c*/ 	.word	0x00000001


	//----- nvinfo : EIATTR_CBANK_PARAM_SIZE
	.align		4
.L_162:
        /*0040*/ 	.byte	0x03, 0x19
        /*0042*/ 	.short	0x0a80


	//----- nvinfo : EIATTR_PARAM_CBANK
	.align		4
        /*0044*/ 	.byte	0x04, 0x0a
        /*0046*/ 	.short	(.L_164 - .L_163)
	.align		4
.L_163:
        /*0048*/ 	.word	index@(.nv.constant0._ZN7cutlass13device_kernelIN5flash11enable_sm90INS1_16FlashAttnFwdSm90INS1_25CollectiveMainloopFwdSm90ILi2EN4cute5tupleIJNS5_1CILi1EEES8_S8_EEENS6_IJNS7_ILi128EEENS7_ILi160EEENS7_ILi192EEEEEELi192ENS_12float_e4m3_tEfNS_4arch4Sm90ELb1ELb0ELb1ELb0ELb0ELb0ELb0ELb1ELb1ELb1ELb0ELb0EEENS1_21CollectiveEpilogueFwdINS6_IJSA_SC_SB_EEES9_NS_10bfloat16_tESG_Li256ELb0ELb1ELb0ELb1EEENS1_30DynamicPersistentTileSchedulerILi256ELi128ELb0ELb1ELb1EEEEEEEEEvNT_6ParamsE)
        /*004c*/ 	.short	0x0380
        /*004e*/ 	.short	0x0a80


	//----- nvinfo : EIATTR_SW_WAR
	.align		4
.L_164:
        /*0050*/ 	.byte	0x04, 0x36
        /*0052*/ 	.short	(.L_166 - .L_165)
.L_165:
        /*0054*/ 	.word	0x00000008
.L_166:


//--------------------- .nv.info._ZN7cutlass13device_kernelIN5flash11enable_sm90INS1_16FlashAttnFwdSm90INS1_25CollectiveMainloopFwdSm90ILi2EN4cute5tupleIJNS5_1CILi1EEES8_S8_EEENS6_IJNS7_ILi128EEENS7_ILi160EEENS7_ILi192EEEEEELi192ENS_12float_e4m3_tEfNS_4arch4Sm90ELb1ELb0ELb1ELb1ELb0ELb0ELb0ELb1ELb1ELb1ELb0ELb0EEENS1_21CollectiveEpilogueFwdINS6_IJSA_SC_SB_EEES9_NS_10bfloat16_tESG_Li256ELb1ELb1ELb0ELb1EEENS1_36VarlenDynamicPersistentTileSchedulerILi128ELi160ELi256ELi128ELb0ELb1ELb1ELb1ELb1ELb1EEEEEEEEEvNT_6ParamsE --------------------------
	.section	.nv.info._ZN7cutlass13device_kernelIN5flash11enable_sm90INS1_16FlashAttnFwdSm90INS1_25CollectiveMainloopFwdSm90ILi2EN4cute5tupleIJNS5_1CILi1EEES8_S8_EEENS6_IJNS7_ILi128EEENS7_ILi160EEENS7_ILi192EEEEEELi192ENS_12float_e4m3_tEfNS_4arch4Sm90ELb1ELb0ELb1ELb1ELb0ELb0ELb0ELb1ELb1ELb1ELb0ELb0EEENS1_21CollectiveEpilogueFwdINS6_IJSA_SC_SB_EEES9_NS_10bfloat16_tESG_Li256ELb1ELb1ELb0ELb1EEENS1_36VarlenDynamicPersistentTileSchedulerILi128ELi160ELi256ELi128ELb0ELb1ELb1ELb1ELb1ELb1EEEEEEEEEvNT_6ParamsE,"",@"SHT_CUDA_INFO"
	.sectionflags	@""
	.align	4


	//----- nvinfo : EIATTR_CUDA_API_VERSION
	.align		4
        /*0000*/ 	.byte	0x04, 0x37
        /*0002*/ 	.short	(.L_168 - .L_167)
.L_167:
        /*0004*/ 	.word	0x00000082


	//----- nvinfo : EIATTR_KPARAM_INFO
	.align		4
.L_168:
        /*0008*/ 	.byte	0x04, 0x17
        /*000a*/ 	.short	(.L_170 - .L_169)
.L_169:
        /*000c*/ 	.word	0x00000000
        /*0010*/ 	.short	0x0000
        /*0012*/ 	.short	0x0000
        /*0014*/ 	.byte	0x00, 0xf0, 0x01, 0x2a


	//----- nvinfo : EIATTR_SPARSE_MMA_MASK
	.align		4
.L_170:
        /*0018*/ 	.byte	0x03, 0x50
        /*001a*/ 	.short	0x0000


	//----- nvinfo : EIATTR_MAXREG_COUNT
	.align		4
        /*001c*/ 	.byte	0x03, 0x1b
        /*001e*/ 	.short	0x00a8


	//----- nvinfo : EIATTR_MERCURY_ISA_VERSION
	.align		4
        /*0020*/ 	.byte	0x03, 0x5f
        /*0022*/ 	.short	0x0101


	//----- nvinfo : EIATTR_VRC_CTA_INIT_COUNT
	.align		4
        /*0024*/ 	.byte	0x02, 0x4a
	.zero		1
	.zero		1


	//----- nvinfo : EIATTR_EXIT_INSTR_OFFSETS
	.align		4
        /*0028*/ 	.byte	0x04, 0x1c
        /*002a*/ 	.short	(.L_172 - .L_171)


	//   ....[0]....
.L_171:
        /*002c*/ 	.word	0x00000010


	//----- nvinfo : EIATTR_MAX_THREADS
	.align		4
.L_172:
        /*0030*/ 	.byte	0x04, 0x05
        /*0032*/ 	.short	(.L_174 - .L_173)
.L_173:
        /*0034*/ 	.word	0x00000180
        /*0038*/ 	.word	0x00000001
        /*003c*/ 	.word	0x00000001


	//----- nvinfo : EIATTR_CBANK_PARAM_SIZE
	.align		4
.L_174:
        /*0040*/ 	.byte	0x03, 0x19
        /*0042*/ 	.short	0x0a80


	//----- nvinfo : EIATTR_PARAM_CBANK
	.align		4
        /*0044*/ 	.byte	0x04, 0x0a
        /*0046*/ 	.short	(.L_176 - .L_175)
	.align		4
.L_175:
        /*0048*/ 	.word	index@(.nv.constant0._ZN7cutlass13device_kernelIN5flash11enable_sm90INS1_16FlashAttnFwdSm90INS1_25CollectiveMainloopFwdSm90ILi2EN4cute5tupleIJNS5_1CILi1EEES8_S8_EEENS6_IJNS7_ILi128EEENS7_ILi160EEENS7_ILi192EEEEEELi192ENS_12float_e4m3_tEfNS_4arch4Sm90ELb1ELb0ELb1ELb1ELb0ELb0ELb0ELb1ELb1ELb1ELb0ELb0EEENS1_21CollectiveEpilogueFwdINS6_IJSA_SC_SB_EEES9_NS_10bfloat16_tESG_Li256ELb1ELb1ELb0ELb1EEENS1_36VarlenDynamicPersistentTileSchedulerILi128ELi160ELi256ELi128ELb0ELb1ELb1ELb1ELb1ELb1EEEEEEEEEvNT_6ParamsE)
        /*004c*/ 	.short	0x0380
        /*004e*/ 	.short	0x0a80


	//----- nvinfo : EIATTR_SW_WAR
	.align		4
.L_176:
        /*0050*/ 	.byte	0x04, 0x36
        /*0052*/ 	.short	(.L_178 - .L_177)
.L_177:
        /*0054*/ 	.word	0x00000008
.L_178:


//--------------------- .nv.info._ZN7cutlass13device_kernelIN5flash11enable_sm90INS1_16FlashAttnFwdSm90INS1_25CollectiveMainloopFwdSm90ILi2EN4cute5tupleIJNS5_1CILi1EEES8_S8_EEENS6_IJNS7_ILi128EEENS7_ILi160EEENS7_ILi192EEEEEELi192ENS_12float_e4m3_tEfNS_4arch4Sm90ELb1ELb0ELb1ELb1ELb0ELb1ELb0ELb1ELb1ELb1ELb0ELb0EEENS1_21CollectiveEpilogueFwdINS6_IJSA_SC_SB_EEES9_NS_10bfloat16_tESG_Li256ELb1ELb1ELb0ELb1EEENS1_36VarlenDynamicPersistentTileSchedulerILi128ELi160ELi256ELi128ELb0ELb1ELb1ELb1ELb1ELb1EEEEEEEEEvNT_6ParamsE --------------------------
	.section	.nv.info._ZN7cutlass13device_kernelIN5flash11enable_sm90INS1_16FlashAttnFwdSm90INS1_25CollectiveMainloopFwdSm90ILi2EN4cute5tupleIJNS5_1CILi1EEES8_S8_EEENS6_IJNS7_ILi128EEENS7_ILi160EEENS7_ILi192EEEEEELi192ENS_12float_e4m3_tEfNS_4arch4Sm90ELb1ELb0ELb1ELb1ELb0ELb1ELb0ELb1ELb1ELb1ELb0ELb0EEENS1_21CollectiveEpilogueFwdINS6_IJSA_SC_SB_EEES9_NS_10bfloat16_tESG_Li256ELb1ELb1ELb0ELb1EEENS1_36VarlenDynamicPersistentTileSchedulerILi128ELi160ELi256ELi128ELb0ELb1ELb1ELb1ELb1ELb1EEEEEEEEEvNT_6ParamsE,"",@"SHT_CUDA_INFO"
	.sectionflags	@""
	.align	4


	//----- nvinfo : EIATTR_CUDA_API_VERSION
	.align		4
        /*0000*/ 	.byte	0x04, 0x37
        /*0002*/ 	.short	(.L_180 - .L_179)
.L_179:
        /*0004*/ 	.word	0x00000082


	//----- nvinfo : EIATTR_KPARAM_INFO
	.align		4
.L_180:
        /*0008*/ 	.byte	0x04, 0x17
        /*000a*/ 	.short	(.L_182 - .L_181)
.L_181:
        /*000c*/ 	.word	0x00000000
        /*0010*/ 	.short	0x0000
        /*0012*/ 	.short	0x0000
        /*0014*/ 	.byte	0x00, 0xf0, 0x01, 0x2a


	//----- nvinfo : EIATTR_SPARSE_MMA_MASK
	.align		4
.L_182:
        /*0018*/ 	.byte	0x03, 0x50
        /*001a*/ 	.short	0x0000


	//----- nvinfo : EIATTR_MAXREG_COUNT
	.align		4
        /*001c*/ 	.byte	0x03, 0x1b
        /*001e*/ 	.short	0x00a8


	//----- nvinfo : EIATTR_MERCURY_ISA_VERSION
	.align		4
        /*0020*/ 	.byte	0x03, 0x5f
        /*0022*/ 	.short	0x0101


	//----- nvinfo : EIATTR_VRC_CTA_INIT_COUNT
	.align		4
        /*0024*/ 	.byte	0x02, 0x4a
	.zero		1
	.zero		1


	//----- nvinfo : EIATTR_EXIT_INSTR_OFFSETS
	.align		4
        /*0028*/ 	.byte	0x04, 0x1c
        /*002a*/ 	.short	(.L_184 - .L_183)


	//   ....[0]....
.L_183:
        /*002c*/ 	.word	0x00000010


	//----- nvinfo : EIATTR_MAX_THREADS
	.align		4
.L_184:
        /*0030*/ 	.byte	0x04, 0x05
        /*0032*/ 	.short	(.L_186 - .L_185)
.L_185:
        /*0034*/ 	.word	0x00000180
        /*0038*/ 	.word	0x00000001
        /*003c*/ 	.word	0x00000001


	//----- nvinfo : EIATTR_CBANK_PARAM_SIZE
	.align		4
.L_186:
        /*0040*/ 	.byte	0x03, 0x19
        /*0042*/ 	.short	0x0a80


	//----- nvinfo : EIATTR_PARAM_CBANK
	.align		4
        /*0044*/ 	.byte	0x04, 0x0a
        /*0046*/ 	.short	(.L_188 - .L_187)
	.align		4
.L_187:
        /*0048*/ 	.word	index@(.nv.constant0._ZN7cutlass13device_kernelIN5flash11enable_sm90INS1_16FlashAttnFwdSm90INS1_25CollectiveMainloopFwdSm90ILi2EN4cute5tupleIJNS5_1CILi1EEES8_S8_EEENS6_IJNS7_ILi128EEENS7_ILi160EEENS7_ILi192EEEEEELi192ENS_12float_e4m3_tEfNS_4arch4Sm90ELb1ELb0ELb1ELb1ELb0ELb1ELb0ELb1ELb1ELb1ELb0ELb0EEENS1_21CollectiveEpilogueFwdINS6_IJSA_SC_SB_EEES9_NS_10bfloat16_tESG_Li256ELb1ELb1ELb0ELb1EEENS1_36VarlenDynamicPersistentTileSchedulerILi128ELi160ELi256ELi128ELb0ELb1ELb1ELb1ELb1ELb1EEEEEEEEEvNT_6ParamsE)
        /*004c*/ 	.short	0x0380
        /*004e*/ 	.short	0x0a80


	//----- nvinfo : EIATTR_SW_WAR
	.align		4
.L_188:
        /*0050*/ 	.byte	0x04, 0x36
        /*0052*/ 	.short	(.L_190 - .L_189)
.L_189:
        /*0054*/ 	.word	0x00000008
.L_190:


//--------------------- .nv.callgraph             --------------------------
	.section	.nv.callgraph,"",@"SHT_CUDA_CALLGRAPH"
	.align	4
	.sectionentsize	8
	.align		4
        /*0000*/ 	.word	0x00000000
	.align		4
        /*0004*/ 	.word	0xffffffff
	.align		4
        /*0008*/ 	.word	0x00000000
	.align		4
        /*000c*/ 	.word	0xfffffffe
	.align		4
        /*0010*/ 	.word	0x00000000
	.align		4
        /*0014*/ 	.word	0xfffffffd
	.align		4
        /*0018*/ 	.word	0x00000000
	.align		4
        /*001c*/ 	.word	0xfffffffc


//--------------------- .nv.constant4             --------------------------
	.section	.nv.constant4,"a",@progbits
	.align	8
	.align		8
.nv.constant4:
        /*0000*/ 	.dword	_ZN82_INTERNAL_c0a4e693_46_flash_fwd_hdim192_e4m3_softcap_packgqa_sm90_cu_ceb34e2a_32804cuda3std3__45__cpo5beginE
	.align		8
        /*0008*/ 	.dword	_ZN82_INTERNAL_c0a4e693_46_flash_fwd_hdim192_e4m3_softcap_packgqa_sm90_cu_ceb34e2a_32804cuda3std3__45__cpo3endE
	.align		8
        /*0010*/ 	.dword	_ZN82_INTERNAL_c0a4e693_46_flash_fwd_hdim192_e4m3_softcap_packgqa_sm90_cu_ceb34e2a_32804cuda3std3__45__cpo6cbeginE
	.align		8
        /*0018*/ 	.dword	_ZN82_INTERNAL_c0a4e693_46_flash_fwd_hdim192_e4m3_softcap_packgqa_sm90_cu_ceb34e2a_32804cuda3std3__45__cpo4cendE
	.align		8
        /*0020*/ 	.dword	_ZN82_INTERNAL_c0a4e693_46_flash_fwd_hdim192_e4m3_softcap_packgqa_sm90_cu_ceb34e2a_32804cuda3std3__484_GLOBAL__N__c0a4e693_46_flash_fwd_hdim192_e4m3_softcap_packgqa_sm90_cu_ceb34e2a_32806ignoreE
	.align		8
        /*0028*/ 	.dword	_ZN82_INTERNAL_c0a4e693_46_flash_fwd_hdim192_e4m3_softcap_packgqa_sm90_cu_ceb34e2a_32804cuda3std3__419piecewise_constructE
	.align		8
        /*0030*/ 	.dword	_ZN82_INTERNAL_c0a4e693_46_flash_fwd_hdim192_e4m3_softcap_packgqa_sm90_cu_ceb34e2a_32804cuda3std3__48in_placeE
	.align		8
        /*0038*/ 	.dword	_ZN82_INTERNAL_c0a4e693_46_flash_fwd_hdim192_e4m3_softcap_packgqa_sm90_cu_ceb34e2a_32804cuda3std6ranges3__45__cpo4swapE
	.align		8
        /*0040*/ 	.dword	_ZN82_INTERNAL_c0a4e693_46_flash_fwd_hdim192_e4m3_softcap_packgqa_sm90_cu_ceb34e2a_32804cuda3std6ranges3__45__cpo9iter_moveE
	.align		8
        /*0048*/ 	.dword	_ZN82_INTERNAL_c0a4e693_46_flash_fwd_hdim192_e4m3_softcap_packgqa_sm90_cu_ceb34e2a_32804cute7productE
	.align		8
        /*0050*/ 	.dword	_ZN82_INTERNAL_c0a4e693_46_flash_fwd_hdim192_e4m3_softcap_packgqa_sm90_cu_ceb34e2a_32804cute1_E


//--------------------- .text._ZN7cutlass13device_kernelIN5flash11enable_sm90INS1_16FlashAttnFwdSm90INS1_25CollectiveMainloopFwdSm90ILi2EN4cute5tupleIJNS5_1CILi1EEES8_S8_EEENS6_IJNS7_ILi128EEENS7_ILi160EEENS7_ILi192EEEEEELi192ENS_12float_e4m3_tEfNS_4arch4Sm90ELb0ELb0ELb1ELb0ELb0ELb0ELb0ELb1ELb1ELb1ELb0ELb0EEENS1_21CollectiveEpilogueFwdINS6_IJSA_SC_SB_EEES9_NS_10bfloat16_tESG_Li256ELb0ELb1ELb0ELb1EEENS1_29StaticPersistentTileSchedulerILb0EEEEEEEEEvNT_6ParamsE --------------------------
	.section	.text._ZN7cutlass13device_kernelIN5flash11enable_sm90INS1_16FlashAttnFwdSm90INS1_25CollectiveMainloopFwdSm90ILi2EN4cute5tupleIJNS5_1CILi1EEES8_S8_EEENS6_IJNS7_ILi128EEENS7_ILi160EEENS7_ILi192EEEEEELi192ENS_12float_e4m3_tEfNS_4arch4Sm90ELb0ELb0ELb1ELb0ELb0ELb0ELb0ELb1ELb1ELb1ELb0ELb0EEENS1_21CollectiveEpilogueFwdINS6_IJSA_SC_SB_EEES9_NS_10bfloat16_tESG_Li256ELb0ELb1ELb0ELb1EEENS1_29StaticPersistentTileSchedulerILb0EEEEEEEEEvNT_6ParamsE,"ax",@progbits
	.align	128
.text._ZN7cutlass13device_kernelIN5flash11enable_sm90INS1_16FlashAttnFwdSm90INS1_25CollectiveMainloopFwdSm90ILi2EN4cute5tupleIJNS5_1CILi1EEES8_S8_EEENS6_IJNS7_ILi128EEENS7_ILi160EEENS7_ILi192EEEEEELi192ENS_12float_e4m3_tEfNS_4arch4Sm90ELb0ELb0ELb1ELb0ELb0ELb0ELb0ELb1ELb1ELb1ELb0ELb0EEENS1_21CollectiveEpilogueFwdINS6_IJSA_SC_SB_EEES9_NS_10bfloat16_tESG_Li256ELb0ELb1ELb0ELb1EEENS1_29StaticPersistentTileSchedulerILb0EEEEEEEEEvNT_6ParamsE:
        .type           _ZN7cutlass13device_kernelIN5flash11enable_sm90INS1_16FlashAttnFwdSm90INS1_25CollectiveMainloopFwdSm90ILi2EN4cute5tupleIJNS5_1CILi1EEES8_S8_EEENS6_IJNS7_ILi128EEENS7_ILi160EEENS7_ILi192EEEEEELi192ENS_12float_e4m3_tEfNS_4arch4Sm90ELb0ELb0ELb1ELb0ELb0ELb0ELb0ELb1ELb1ELb1ELb0ELb0EEENS1_21CollectiveEpilogueFwdINS6_IJSA_SC_SB_EEES9_NS_10bfloat16_tESG_Li256ELb0ELb1ELb0ELb1EEENS1_29StaticPersistentTileSchedulerILb0EEEEEEEEEvNT_6ParamsE,@function
        .size           _ZN7cutlass13device_kernelIN5flash11enable_sm90INS1_16FlashAttnFwdSm90INS1_25CollectiveMainloopFwdSm90ILi2EN4cute5tupleIJNS5_1CILi1EEES8_S8_EEENS6_IJNS7_ILi128EEENS7_ILi160EEENS7_ILi192EEEEEELi192ENS_12float_e4m3_tEfNS_4arch4Sm90ELb0ELb0ELb1ELb0ELb0ELb0ELb0ELb1ELb1ELb1ELb0ELb0EEENS1_21CollectiveEpilogueFwdINS6_IJSA_SC_SB_EEES9_NS_10bfloat16_tESG_Li256ELb0ELb1ELb0ELb1EEENS1_29StaticPersistentTileSchedulerILb0EEEEEEEEEvNT_6ParamsE,(.L_x_10 - _ZN7cutlass13device_kernelIN5flash11enable_sm90INS1_16FlashAttnFwdSm90INS1_25CollectiveMainloopFwdSm90ILi2EN4cute5tupleIJNS5_1CILi1EEES8_S8_EEENS6_IJNS7_ILi128EEENS7_ILi160EEENS7_ILi192EEEEEELi192ENS_12float_e4m3_tEfNS_4arch4Sm90ELb0ELb0ELb1ELb0ELb0ELb0ELb0ELb1ELb1ELb1ELb0ELb0EEENS1_21CollectiveEpilogueFwdINS6_IJSA_SC_SB_EEES9_NS_10bfloat16_tESG_Li256ELb0ELb1ELb0ELb1EEENS1_29StaticPersistentTileSchedulerILb0EEEEEEEEEvNT_6ParamsE)
        .other          _ZN7cutlass13device_kernelIN5flash11enable_sm90INS1_16FlashAttnFwdSm90INS1_25CollectiveMainloopFwdSm90ILi2EN4cute5tupleIJNS5_1CILi1EEES8_S8_EEENS6_IJNS7_ILi128EEENS7_ILi160EEENS7_ILi192EEEEEELi192ENS_12float_e4m3_tEfNS_4arch4Sm90ELb0ELb0ELb1ELb0ELb0ELb0ELb0ELb1ELb1ELb1ELb0ELb0EEENS1_21CollectiveEpilogueFwdINS6_IJSA_SC_SB_EEES9_NS_10bfloat16_tESG_Li256ELb0ELb1ELb0ELb1EEENS1_29StaticPersistentTileSchedulerILb0EEEEEEEEEvNT_6ParamsE,@"STO_CUDA_ENTRY STV_DEFAULT"
_ZN7cutlass13device_kernelIN5flash11enable_sm90INS1_16FlashAttnFwdSm90INS1_25CollectiveMainloopFwdSm90ILi2EN4cute5tupleIJNS5_1CILi1EEES8_S8_EEENS6_IJNS7_ILi128EEENS7_ILi160EEENS7_ILi192EEEEEELi192ENS_12float_e4m3_tEfNS_4arch4Sm90ELb0ELb0ELb1ELb0ELb0ELb0ELb0ELb1ELb1ELb1ELb0ELb0EEENS1_21CollectiveEpilogueFwdINS6_IJSA_SC_SB_EEES9_NS_10bfloat16_tESG_Li256ELb0ELb1ELb0ELb1EEENS1_29StaticPersistentTileSchedulerILb0EEEEEEEEEvNT_6ParamsE:
[----:B------:R-:W-:Y:S01]  /*0000*/  LDC R1, c[0x0][0x37c] ;  /* 0x0000df00ff017b82 */ /* 0x000fe20000000800 */
[----:B------:R-:W-:Y:S05]  /*0010*/  EXIT ;  /* 0x000000000000794d */ /* 0x000fea0003800000 */
.L_x_0:
[----:B------:R-:W-:-:S00]  /*0020*/  BRA `(.L_x_0) ;  /* 0xfffffffc00fc7947 */ /* 0x000fc0000383ffff */
[----:B------:R-:W-:-:S00]  /*0030*/  NOP ;  /* 0x0000000000007918 */ /* 0x000fc00000000000 */
        /* <DEDUP_REMOVED lines=12> */
.L_x_10:


//--------------------- .text._ZN7cutlass13device_kernelIN5flash11enable_sm90INS1_16FlashAttnFwdSm90INS1_25CollectiveMainloopFwdSm90ILi2EN4cute5tupleIJNS5_1CILi2EEENS7_ILi1EEES9_EEENS6_IJNS7_ILi128EEENS7_ILi160EEENS7_ILi192EEEEEELi192ENS_12float_e4m3_tEfNS_4arch4Sm90ELb0ELb0ELb1ELb0ELb0ELb0ELb0ELb1ELb1ELb1ELb0ELb0EEENS1_21CollectiveEpilogueFwdINS6_IJSB_SD_SC_EEESA_NS_10bfloat16_tESH_Li256ELb0ELb1ELb0ELb1EEENS1_29StaticPersistentTileSchedulerILb0EEEEEEEEEvNT_6ParamsE --------------------------
	.section	.text._ZN7cutlass13device_kernelIN5flash11enable_sm90INS1_16FlashAttnFwdSm90INS1_25CollectiveMainloopFwdSm90ILi2EN4cute5tupleIJNS5_1CILi2EEENS7_ILi1EEES9_EEENS6_IJNS7_ILi128EEENS7_ILi160EEENS7_ILi192EEEEEELi192ENS_12float_e4m3_tEfNS_4arch4Sm90ELb0ELb0ELb1ELb0ELb0ELb0ELb0ELb1ELb1ELb1ELb0ELb0EEENS1_21CollectiveEpilogueFwdINS6_IJSB_SD_SC_EEESA_NS_10bfloat16_tESH_Li256ELb0ELb1ELb0ELb1EEENS1_29StaticPersistentTileSchedulerILb0EEEEEEEEEvNT_6ParamsE,"ax",@progbits
	.align	128
.text._ZN7cutlass13device_kernelIN5flash11enable_sm90INS1_16FlashAttnFwdSm90INS1_25CollectiveMainloopFwdSm90ILi2EN4cute5tupleIJNS5_1CILi2EEENS7_ILi1EEES9_EEENS6_IJNS7_ILi128EEENS7_ILi160EEENS7_ILi192EEEEEELi192ENS_12float_e4m3_tEfNS_4arch4Sm90ELb0ELb0ELb1ELb0ELb0ELb0ELb0ELb1ELb1ELb1ELb0ELb0EEENS1_21CollectiveEpilogueFwdINS6_IJSB_SD_SC_EEESA_NS_10bfloat16_tESH_Li256ELb0ELb1ELb0ELb1EEENS1_29StaticPersistentTileSchedulerILb0EEEEEEEEEvNT_6ParamsE:
        .type           _ZN7cutlass13device_kernelIN5flash11enable_sm90INS1_16FlashAttnFwdSm90INS1_25CollectiveMainloopFwdSm90ILi2EN4cute5tupleIJNS5_1CILi2EEENS7_ILi1EEES9_EEENS6_IJNS7_ILi128EEENS7_ILi160EEENS7_ILi192EEEEEELi192ENS_12float_e4m3_tEfNS_4arch4Sm90ELb0ELb0ELb1ELb0ELb0ELb0ELb0ELb1ELb1ELb1ELb0ELb0EEENS1_21CollectiveEpilogueFwdINS6_IJSB_SD_SC_EEESA_NS_10bfloat16_tESH_Li256ELb0ELb1ELb0ELb1EEENS1_29StaticPersistentTileSchedulerILb0EEEEEEEEEvNT_6ParamsE,@function
        .size           _ZN7cutlass13device_kernelIN5flash11enable_sm90INS1_16FlashAttnFwdSm90INS1_25CollectiveMainloopFwdSm90ILi2EN4cute5tupleIJNS5_1CILi2EEENS7_ILi1EEES9_EEENS6_IJNS7_ILi128EEENS7_ILi160EEENS7_ILi192EEEEEELi192ENS_12float_e4m3_tEfNS_4arch4Sm90ELb0ELb0ELb1ELb0ELb0ELb0ELb0ELb1ELb1ELb1ELb0ELb0EEENS1_21CollectiveEpilogueFwdINS6_IJSB_SD_SC_EEESA_NS_10bfloat16_tESH_Li256ELb0ELb1ELb0ELb1EEENS1_29StaticPersistentTileSchedulerILb0EEEEEEEEEvNT_6ParamsE,(.L_x_11 - _ZN7cutlass13device_kernelIN5flash11enable_sm90INS1_16FlashAttnFwdSm90INS1_25CollectiveMainloopFwdSm90ILi2EN4cute5tupleIJNS5_1CILi2EEENS7_ILi1EEES9_EEENS6_IJNS7_ILi128EEENS7_ILi160EEENS7_ILi192EEEEEELi192ENS_12float_e4m3_tEfNS_4arch4Sm90ELb0ELb0ELb1ELb0ELb0ELb0ELb0ELb1ELb1ELb1ELb0ELb0EEENS1_21CollectiveEpilogueFwdINS6_IJSB_SD_SC_EEESA_NS_10bfloat16_tESH_Li256ELb0ELb1ELb0ELb1EEENS1_29StaticPersistentTileSchedulerILb0EEEEEEEEEvNT_6ParamsE)
        .other          _ZN7cutlass13device_kernelIN5flash11enable_sm90INS1_16FlashAttnFwdSm90INS1_25CollectiveMainloopFwdSm90ILi2EN4cute5tupleIJNS5_1CILi2EEENS7_ILi1EEES9_EEENS6_IJNS7_ILi128EEENS7_ILi160EEENS7_ILi192EEEEEELi192ENS_12float_e4m3_tEfNS_4arch4Sm90ELb0ELb0ELb1ELb0ELb0ELb0ELb0ELb1ELb1ELb1ELb0ELb0EEENS1_21CollectiveEpilogueFwdINS6_IJSB_SD_SC_EEESA_NS_10bfloat16_tESH_Li256ELb0ELb1ELb0ELb1EEENS1_29StaticPersistentTileSchedulerILb0EEEEEEEEEvNT_6ParamsE,@"STO_CUDA_ENTRY STV_DEFAULT"
_ZN7cutlass13device_kernelIN5flash11enable_sm90INS1_16FlashAttnFwdSm90INS1_25CollectiveMainloopFwdSm90ILi2EN4cute5tupleIJNS5_1CILi2EEENS7_ILi1EEES9_EEENS6_IJNS7_ILi128EEENS7_ILi160EEENS7_ILi192EEEEEELi192ENS_12float_e4m3_tEfNS_4arch4Sm90ELb0ELb0ELb1ELb0ELb0ELb0ELb0ELb1ELb1ELb1ELb0ELb0EEENS1_21CollectiveEpilogueFwdINS6_IJSB_SD_SC_EEESA_NS_10bfloat16_tESH_Li256ELb0ELb1ELb0ELb1EEENS1_29StaticPersistentTileSchedulerILb0EEEEEEEEEvNT_6ParamsE:
[----:B------:R-:W-:Y:S01]  /*0000*/  LDC R1, c[0x0][0x37c] ;  /* 0x0000df00ff017b82 */ /* 0x000fe20000000800 */
[----:B------:R-:W-:Y:S05]  /*0010*/  EXIT ;  /* 0x000000000000794d */ /* 0x000fea0003800000 */
.L_x_1:
        /* <DEDUP_REMOVED lines=14> */
.L_x_11:


//--------------------- .text._ZN7cutlass13device_kernelIN5flash11enable_sm90INS1_16FlashAttnFwdSm90INS1_25CollectiveMainloopFwdSm90ILi2EN4cute5tupleIJNS5_1CILi1EEES8_S8_EEENS6_IJNS7_ILi128EEENS7_ILi160EEENS7_ILi192EEEEEELi192ENS_12float_e4m3_tEfNS_4arch4Sm90ELb0ELb0ELb1ELb1ELb0ELb0ELb0ELb1ELb1ELb1ELb0ELb0EEENS1_21CollectiveEpilogueFwdINS6_IJSA_SC_SB_EEES9_NS_10bfloat16_tESG_Li256ELb1ELb1ELb0ELb1EEENS1_36VarlenDynamicPersistentTileSchedulerILi128ELi160ELi256ELi128ELb0ELb1ELb1ELb0ELb1ELb1EEEEEEEEEvNT_6ParamsE --------------------------
	.section	.text._ZN7cutlass13device_kernelIN5flash11enable_sm90INS1_16FlashAttnFwdSm90INS1_25CollectiveMainloopFwdSm90ILi2EN4cute5tupleIJNS5_1CILi1EEES8_S8_EEENS6_IJNS7_ILi128EEENS7_ILi160EEENS7_ILi192EEEEEELi192ENS_12float_e4m3_tEfNS_4arch4Sm90ELb0ELb0ELb1ELb1ELb0ELb0ELb0ELb1ELb1ELb1ELb0ELb0EEENS1_21CollectiveEpilogueFwdINS6_IJSA_SC_SB_EEES9_NS_10bfloat16_tESG_Li256ELb1ELb1ELb0ELb1EEENS1_36VarlenDynamicPersistentTileSchedulerILi128ELi160ELi256ELi128ELb0ELb1ELb1ELb0ELb1ELb1EEEEEEEEEvNT_6ParamsE,"ax",@progbits
	.align	128
.text._ZN7cutlass13device_kernelIN5flash11enable_sm90INS1_16FlashAttnFwdSm90INS1_25CollectiveMainloopFwdSm90ILi2EN4cute5tupleIJNS5_1CILi1EEES8_S8_EEENS6_IJNS7_ILi128EEENS7_ILi160EEENS7_ILi192EEEEEELi192ENS_12float_e4m3_tEfNS_4arch4Sm90ELb0ELb0ELb1ELb1ELb0ELb0ELb0ELb1ELb1ELb1ELb0ELb0EEENS1_21CollectiveEpilogueFwdINS6_IJSA_SC_SB_EEES9_NS_10bfloat16_tESG_Li256ELb1ELb1ELb0ELb1EEENS1_36VarlenDynamicPersistentTileSchedulerILi128ELi160ELi256ELi128ELb0ELb1ELb1ELb0ELb1ELb1EEEEEEEEEvNT_6ParamsE:
        .type           _ZN7cutlass13device_kernelIN5flash11enable_sm90INS1_16FlashAttnFwdSm90INS1_25CollectiveMainloopFwdSm90ILi2EN4cute5tupleIJNS5_1CILi1EEES8_S8_EEENS6_IJNS7_ILi128EEENS7_ILi160EEENS7_ILi192EEEEEELi192ENS_12float_e4m3_tEfNS_4arch4Sm90ELb0ELb0ELb1ELb1ELb0ELb0ELb0ELb1ELb1ELb1ELb0ELb0EEENS1_21CollectiveEpilogueFwdINS6_IJSA_SC_SB_EEES9_NS_10bfloat16_tESG_Li256ELb1ELb1ELb0ELb1EEENS1_36VarlenDynamicPersistentTileSchedulerILi128ELi160ELi256ELi128ELb0ELb1ELb1ELb0ELb1ELb1EEEEEEEEEvNT_6ParamsE,@function
        .size           _ZN7cutlass13device_kernelIN5flash11enable_sm90INS1_16FlashAttnFwdSm90INS1_25CollectiveMainloopFwdSm90ILi2EN4cute5tupleIJNS5_1CILi1EEES8_S8_EEENS6_IJNS7_ILi128EEENS7_ILi160EEENS7_ILi192EEEEEELi192ENS_12float_e4m3_tEfNS_4arch4Sm90ELb0ELb0ELb1ELb1ELb0ELb0ELb0ELb1ELb1ELb1ELb0ELb0EEENS1_21CollectiveEpilogueFwdINS6_IJSA_SC_SB_EEES9_NS_10bfloat16_tESG_Li256ELb1ELb1ELb0ELb1EEENS1_36VarlenDynamicPersistentTileSchedulerILi128ELi160ELi256ELi128ELb0ELb1ELb1ELb0ELb1ELb1EEEEEEEEEvNT_6ParamsE,(.L_x_12 - _ZN7cutlass13device_kernelIN5flash11enable_sm90INS1_16FlashAttnFwdSm90INS1_25CollectiveMainloopFwdSm90ILi2EN4cute5tupleIJNS5_1CILi1EEES8_S8_EEENS6_IJNS7_ILi128EEENS7_ILi160EEENS7_ILi192EEEEEELi192ENS_12float_e4m3_tEfNS_4arch4Sm90ELb0ELb0ELb1ELb1ELb0ELb0ELb0ELb1ELb1ELb1ELb0ELb0EEENS1_21CollectiveEpilogueFwdINS6_IJSA_SC_SB_EEES9_NS_10bfloat16_tESG_Li256ELb1ELb1ELb0ELb1EEENS1_36VarlenDynamicPersistentTileSchedulerILi128ELi160ELi256ELi128ELb0ELb1ELb1ELb0ELb1ELb1EEEEEEEEEvNT_6ParamsE)
        .other          _ZN7cutlass13device_kernelIN5flash11enable_sm90INS1_16FlashAttnFwdSm90INS1_25CollectiveMainloopFwdSm90ILi2EN4cute5tupleIJNS5_1CILi1EEES8_S8_EEENS6_IJNS7_ILi128EEENS7_ILi160EEENS7_ILi192EEEEEELi192ENS_12float_e4m3_tEfNS_4arch4Sm90ELb0ELb0ELb1ELb1ELb0ELb0ELb0ELb1ELb1ELb1ELb0ELb0EEENS1_21CollectiveEpilogueFwdINS6_IJSA_SC_SB_EEES9_NS_10bfloat16_tESG_Li256ELb1ELb1ELb0ELb1EEENS1_36VarlenDynamicPersistentTileSchedulerILi128ELi160ELi256ELi128ELb0ELb1ELb1ELb0ELb1ELb1EEEEEEEEEvNT_6ParamsE,@"STO_CUDA_ENTRY STV_DEFAULT"
_ZN7cutlass13device_kernelIN5flash11enable_sm90INS1_16FlashAttnFwdSm90INS1_25CollectiveMainloopFwdSm90ILi2EN4cute5tupleIJNS5_1CILi1EEES8_S8_EEENS6_IJNS7_ILi128EEENS7_ILi160EEENS7_ILi192EEEEEELi192ENS_12float_e4m3_tEfNS_4arch4Sm90ELb0ELb0ELb1ELb1ELb0ELb0ELb0ELb1ELb1ELb1ELb0ELb0EEENS1_21CollectiveEpilogueFwdINS6_IJSA_SC_SB_EEES9_NS_10bfloat16_tESG_Li256ELb1ELb1ELb0ELb1EEENS1_36VarlenDynamicPersistentTileSchedulerILi128ELi160ELi256ELi128ELb0ELb1ELb1ELb0ELb1ELb1EEEEEEEEEvNT_6ParamsE:
[----:B------:R-:W-:Y:S01]  /*0000*/  LDC R1, c[0x0][0x37c] ;  /* 0x0000df00ff017b82 */ /* 0x000fe20000000800 */
[----:B------:R-:W-:Y:S05]  /*0010*/  EXIT ;  /* 0x000000000000794d */ /* 0x000fea0003800000 */
.L_x_2:
        /* <DEDUP_REMOVED lines=14> */
.L_x_12:


//--------------------- .text._ZN7cutlass13device_kernelIN5flash11enable_sm90INS1_16FlashAttnFwdSm90INS1_25CollectiveMainloopFwdSm90ILi2EN4cute5tupleIJNS5_1CILi1EEES8_S8_EEENS6_IJNS7_ILi128EEENS7_ILi160EEENS7_ILi192EEEEEELi192ENS_12float_e4m3_tEfNS_4arch4Sm90ELb0ELb0ELb1ELb1ELb0ELb1ELb0ELb1ELb1ELb1ELb0ELb0EEENS1_21CollectiveEpilogueFwdINS6_IJSA_SC_SB_EEES9_NS_10bfloat16_tESG_Li256ELb1ELb1ELb0ELb1EEENS1_36VarlenDynamicPersistentTileSchedulerILi128ELi160ELi256ELi128ELb0ELb1ELb1ELb0ELb1ELb1EEEEEEEEEvNT_6ParamsE --------------------------
	.section	.text._ZN7cutlass13device_kernelIN5flash11enable_sm90INS1_16FlashAttnFwdSm90INS1_25CollectiveMainloopFwdSm90ILi2EN4cute5tupleIJNS5_1CILi1EEES8_S8_EEENS6_IJNS7_ILi128EEENS7_ILi160EEENS7_ILi192EEEEEELi192ENS_12float_e4m3_tEfNS_4arch4Sm90ELb0ELb0ELb1ELb1ELb0ELb1ELb0ELb1ELb1ELb1ELb0ELb0EEENS1_21CollectiveEpilogueFwdINS6_IJSA_SC_SB_EEES9_NS_10bfloat16_tESG_Li256ELb1ELb1ELb0ELb1EEENS1_36VarlenDynamicPersistentTileSchedulerILi128ELi160ELi256ELi128ELb0ELb1ELb1ELb0ELb1ELb1EEEEEEEEEvNT_6ParamsE,"ax",@progbits
	.align	128
.text._ZN7cutlass13device_kernelIN5flash11enable_sm90INS1_16FlashAttnFwdSm90INS1_25CollectiveMainloopFwdSm90ILi2EN4cute5tupleIJNS5_1CILi1EEES8_S8_EEENS6_IJNS7_ILi128EEENS7_ILi160EEENS7_ILi192EEEEEELi192ENS_12float_e4m3_tEfNS_4arch4Sm90ELb0ELb0ELb1ELb1ELb0ELb1ELb0ELb1ELb1ELb1ELb0ELb0EEENS1_21CollectiveEpilogueFwdINS6_IJSA_SC_SB_EEES9_NS_10bfloat16_tESG_Li256ELb1ELb1ELb0ELb1EEENS1_36VarlenDynamicPersistentTileSchedulerILi128ELi160ELi256ELi128ELb0ELb1ELb1ELb0ELb1ELb1EEEEEEEEEvNT_6ParamsE:
        .type           _ZN7cutlass13device_kernelIN5flash11enable_sm90INS1_16FlashAttnFwdSm90INS1_25CollectiveMainloopFwdSm90ILi2EN4cute5tupleIJNS5_1CILi1EEES8_S8_EEENS6_IJNS7_ILi128EEENS7_ILi160EEENS7_ILi192EEEEEELi192ENS_12float_e4m3_tEfNS_4arch4Sm90ELb0ELb0ELb1ELb1ELb0ELb1ELb0ELb1ELb1ELb1ELb0ELb0EEENS1_21CollectiveEpilogueFwdINS6_IJSA_SC_SB_EEES9_NS_10bfloat16_tESG_Li256ELb1ELb1ELb0ELb1EEENS1_36VarlenDynamicPersistentTileSchedulerILi128ELi160ELi256ELi128ELb0ELb1ELb1ELb0ELb1ELb1EEEEEEEEEvNT_6ParamsE,@function
        .size           _ZN7cutlass13device_kernelIN5flash11enable_sm90INS1_16FlashAttnFwdSm90INS1_25CollectiveMainloopFwdSm90ILi2EN4cute5tupleIJNS5_1CILi1EEES8_S8_EEENS6_IJNS7_ILi128EEENS7_ILi160EEENS7_ILi192EEEEEELi192ENS_12float_e4m3_tEfNS_4arch4Sm90ELb0ELb0ELb1ELb1ELb0ELb1ELb0ELb1ELb1ELb1ELb0ELb0EEENS1_21CollectiveEpilogueFwdINS6_IJSA_SC_SB_EEES9_NS_10bfloat16_tESG_Li256ELb1ELb1ELb0ELb1EEENS1_36VarlenDynamicPersistentTileSchedulerILi128ELi160ELi256ELi128ELb0ELb1ELb1ELb0ELb1ELb1EEEEEEEEEvNT_6ParamsE,(.L_x_13 - _ZN7cutlass13device_kernelIN5flash11enable_sm90INS1_16FlashAttnFwdSm90INS1_25CollectiveMainloopFwdSm90ILi2EN4cute5tupleIJNS5_1CILi1EEES8_S8_EEENS6_IJNS7_ILi128EEENS7_ILi160EEENS7_ILi192EEEEEELi192ENS_12float_e4m3_tEfNS_4arch4Sm90ELb0ELb0ELb1ELb1ELb0ELb1ELb0ELb1ELb1ELb1ELb0ELb0EEENS1_21CollectiveEpilogueFwdINS6_IJSA_SC_SB_EEES9_NS_10bfloat16_tESG_Li256ELb1ELb1ELb0ELb1EEENS1_36VarlenDynamicPersistentTileSchedulerILi128ELi160ELi256ELi128ELb0ELb1ELb1ELb0ELb1ELb1EEEEEEEEEvNT_6ParamsE)
        .other          _ZN7cutlass13device_kernelIN5flash11enable_sm90INS1_16FlashAttnFwdSm90INS1_25CollectiveMainloopFwdSm90ILi2EN4cute5tupleIJNS5_1CILi1EEES8_S8_EEENS6_IJNS7_ILi128EEENS7_ILi160EEENS7_ILi192EEEEEELi192ENS_12float_e4m3_tEfNS_4arch4Sm90ELb0ELb0ELb1ELb1ELb0ELb1ELb0ELb1ELb1ELb1ELb0ELb0EEENS1_21CollectiveEpilogueFwdINS6_IJSA_SC_SB_EEES9_NS_10bfloat16_tESG_Li256ELb1ELb1ELb0ELb1EEENS1_36VarlenDynamicPersistentTileSchedulerILi128ELi160ELi256ELi128ELb0ELb1ELb1ELb0ELb1ELb1EEEEEEEEEvNT_6ParamsE,@"STO_CUDA_ENTRY STV_DEFAULT"
_ZN7cutlass13device_kernelIN5flash11enable_sm90INS1_16FlashAttnFwdSm90INS1_25CollectiveMainloopFwdSm90ILi2EN4cute5tupleIJNS5_1CILi1EEES8_S8_EEENS6_IJNS7_ILi128EEENS7_ILi160EEENS7_ILi192EEEEEELi192ENS_12float_e4m3_tEfNS_4arch4Sm90ELb0ELb0ELb1ELb1ELb0ELb1ELb0ELb1ELb1ELb1ELb0ELb0EEENS1_21CollectiveEpilogueFwdINS6_IJSA_SC_SB_EEES9_NS_10bfloat16_tESG_Li256ELb1ELb1ELb0ELb1EEENS1_36VarlenDynamicPersistentTileSchedulerILi128ELi160ELi256ELi128ELb0ELb1ELb1ELb0ELb1ELb1EEEEEEEEEvNT_6ParamsE:
[----:B------:R-:W-:Y:S01]  /*0000*/  LDC R1, c[0x0][0x37c] ;  /* 0x0000df00ff017b82 */ /* 0x000fe20000000800 */
[----:B------:R-:W-:Y:S05]  /*0010*/  EXIT ;  /* 0x000000000000794d */ /* 0x000fea0003800000 */
.L_x_3:
        /* <DEDUP_REMOVED lines=14> */
.L_x_13:


//--------------------- .text._ZN7cutlass13device_kernelIN5flash11enable_sm90INS1_16FlashAttnFwdSm90INS1_25CollectiveMainloopFwdSm90ILi2EN4cute5tupleIJNS5_1CILi1EEES8_S8_EEENS6_IJNS7_ILi128EEESA_NS7_ILi192EEEEEELi192ENS_12float_e4m3_tEfNS_4arch4Sm90ELb0ELb1ELb1ELb0ELb0ELb0ELb0ELb1ELb1ELb1ELb0ELb0EEENS1_21CollectiveEpilogueFwdINS6_IJSA_SB_SA_EEES9_NS_10bfloat16_tESF_Li256ELb0ELb1ELb0ELb1EEENS1_30DynamicPersistentTileSchedulerILi256ELi128ELb0ELb1ELb1EEEEEEEEEvNT_6ParamsE --------------------------
	.section	.text._ZN7cutlass13device_kernelIN5flash11enable_sm90INS1_16FlashAttnFwdSm90INS1_25CollectiveMainloopFwdSm90ILi2EN4cute5tupleIJNS5_1CILi1EEES8_S8_EEENS6_IJNS7_ILi128EEESA_NS7_ILi192EEEEEELi192ENS_12float_e4m3_tEfNS_4arch4Sm90ELb0ELb1ELb1ELb0ELb0ELb0ELb0ELb1ELb1ELb1ELb0ELb0EEENS1_21CollectiveEpilogueFwdINS6_IJSA_SB_SA_EEES9_NS_10bfloat16_tESF_Li256ELb0ELb1ELb0ELb1EEENS1_30DynamicPersistentTileSchedulerILi256ELi128ELb0ELb1ELb1EEEEEEEEEvNT_6ParamsE,"ax",@progbits
	.align	128
.text._ZN7cutlass13device_kernelIN5flash11enable_sm90INS1_16FlashAttnFwdSm90INS1_25CollectiveMainloopFwdSm90ILi2EN4cute5tupleIJNS5_1CILi1EEES8_S8_EEENS6_IJNS7_ILi128EEESA_NS7_ILi192EEEEEELi192ENS_12float_e4m3_tEfNS_4arch4Sm90ELb0ELb1ELb1ELb0ELb0ELb0ELb0ELb1ELb1ELb1ELb0ELb0EEENS1_21CollectiveEpilogueFwdINS6_IJSA_SB_SA_EEES9_NS_10bfloat16_tESF_Li256ELb0ELb1ELb0ELb1EEENS1_30DynamicPersistentTileSchedulerILi256ELi128ELb0ELb1ELb1EEEEEEEEEvNT_6ParamsE:
        .type           _ZN7cutlass13device_kernelIN5flash11enable_sm90INS1_16FlashAttnFwdSm90INS1_25CollectiveMainloopFwdSm90ILi2EN4cute5tupleIJNS5_1CILi1EEES8_S8_EEENS6_IJNS7_ILi128EEESA_NS7_ILi192EEEEEELi192ENS_12float_e4m3_tEfNS_4arch4Sm90ELb0ELb1ELb1ELb0ELb0ELb0ELb0ELb1ELb1ELb1ELb0ELb0EEENS1_21CollectiveEpilogueFwdINS6_IJSA_SB_SA_EEES9_NS_10bfloat16_tESF_Li256ELb0ELb1ELb0ELb1EEENS1_30DynamicPersistentTileSchedulerILi256ELi128ELb0ELb1ELb1EEEEEEEEEvNT_6ParamsE,@function
        .size           _ZN7cutlass13device_kernelIN5flash11enable_sm90INS1_16FlashAttnFwdSm90INS1_25CollectiveMainloopFwdSm90ILi2EN4cute5tupleIJNS5_1CILi1EEES8_S8_EEENS6_IJNS7_ILi128EEESA_NS7_ILi192EEEEEELi192ENS_12float_e4m3_tEfNS_4arch4Sm90ELb0ELb1ELb1ELb0ELb0ELb0ELb0ELb1ELb1ELb1ELb0ELb0EEENS1_21CollectiveEpilogueFwdINS6_IJSA_SB_SA_EEES9_NS_10bfloat16_tESF_Li256ELb0ELb1ELb0ELb1EEENS1_30DynamicPersistentTileSchedulerILi256ELi128ELb0ELb1ELb1EEEEEEEEEvNT_6ParamsE,(.L_x_14 - _ZN7cutlass13device_kernelIN5flash11enable_sm90INS1_16FlashAttnFwdSm90INS1_25CollectiveMainloopFwdSm90ILi2EN4cute5tupleIJNS5_1CILi1EEES8_S8_EEENS6_IJNS7_ILi128EEESA_NS7_ILi192EEEEEELi192ENS_12float_e4m3_tEfNS_4arch4Sm90ELb0ELb1ELb1ELb0ELb0ELb0ELb0ELb1ELb1ELb1ELb0ELb0EEENS1_21CollectiveEpilogueFwdINS6_IJSA_SB_SA_EEES9_NS_10bfloat16_tESF_Li256ELb0ELb1ELb0ELb1EEENS1_30DynamicPersistentTileSchedulerILi256ELi128ELb0ELb1ELb1EEEEEEEEEvNT_6ParamsE)
        .other          _ZN7cutlass13device_kernelIN5flash11enable_sm90INS1_16FlashAttnFwdSm90INS1_25CollectiveMainloopFwdSm90ILi2EN4cute5tupleIJNS5_1CILi1EEES8_S8_EEENS6_IJNS7_ILi128EEESA_NS7_ILi192EEEEEELi192ENS_12float_e4m3_tEfNS_4arch4Sm90ELb0ELb1ELb1ELb0ELb0ELb0ELb0ELb1ELb1ELb1ELb0ELb0EEENS1_21CollectiveEpilogueFwdINS6_IJSA_SB_SA_EEES9_NS_10bfloat16_tESF_Li256ELb0ELb1ELb0ELb1EEENS1_30DynamicPersistentTileSchedulerILi256ELi128ELb0ELb1ELb1EEEEEEEEEvNT_6ParamsE,@"STO_CUDA_ENTRY STV_DEFAULT"
_ZN7cutlass13device_kernelIN5flash11enable_sm90INS1_16FlashAttnFwdSm90INS1_25CollectiveMainloopFwdSm90ILi2EN4cute5tupleIJNS5_1CILi1EEES8_S8_EEENS6_IJNS7_ILi128EEESA_NS7_ILi192EEEEEELi192ENS_12float_e4m3_tEfNS_4arch4Sm90ELb0ELb1ELb1ELb0ELb0ELb0ELb0ELb1ELb1ELb1ELb0ELb0EEENS1_21CollectiveEpilogueFwdINS6_IJSA_SB_SA_EEES9_NS_10bfloat16_tESF_Li256ELb0ELb1ELb0ELb1EEENS1_30DynamicPersistentTileSchedulerILi256ELi128ELb0ELb1ELb1EEEEEEEEEvNT_6ParamsE:
[----:B------:R-:W-:Y:S01]  /*0000*/  LDC R1, c[0x0][0x37c] ;  /* 0x0000df00ff017b82 */ /* 0x000fe20000000800 */
[----:B------:R-:W-:Y:S05]  /*0010*/  EXIT ;  /* 0x000000000000794d */ /* 0x000fea0003800000 */
.L_x_4:
        /* <DEDUP_REMOVED lines=14> */
.L_x_14:


//--------------------- .text._ZN7cutlass13device_kernelIN5flash11enable_sm90INS1_16FlashAttnFwdSm90INS1_25CollectiveMainloopFwdSm90ILi2EN4cute5tupleIJNS5_1CILi1EEES8_S8_EEENS6_IJNS7_ILi128EEESA_NS7_ILi192EEEEEELi192ENS_12float_e4m3_tEfNS_4arch4Sm90ELb0ELb1ELb1ELb1ELb0ELb0ELb0ELb1ELb1ELb1ELb0ELb0EEENS1_21CollectiveEpilogueFwdINS6_IJSA_SB_SA_EEES9_NS_10bfloat16_tESF_Li256ELb1ELb1ELb0ELb1EEENS1_36VarlenDynamicPersistentTileSchedulerILi128ELi128ELi256ELi128ELb0ELb1ELb1ELb1ELb0ELb1EEEEEEEEEvNT_6ParamsE --------------------------
	.section	.text._ZN7cutlass13device_kernelIN5flash11enable_sm90INS1_16FlashAttnFwdSm90INS1_25CollectiveMainloopFwdSm90ILi2EN4cute5tupleIJNS5_1CILi1EEES8_S8_EEENS6_IJNS7_ILi128EEESA_NS7_ILi192EEEEEELi192ENS_12float_e4m3_tEfNS_4arch4Sm90ELb0ELb1ELb1ELb1ELb0ELb0ELb0ELb1ELb1ELb1ELb0ELb0EEENS1_21CollectiveEpilogueFwdINS6_IJSA_SB_SA_EEES9_NS_10bfloat16_tESF_Li256ELb1ELb1ELb0ELb1EEENS1_36VarlenDynamicPersistentTileSchedulerILi128ELi128ELi256ELi128ELb0ELb1ELb1ELb1ELb0ELb1EEEEEEEEEvNT_6ParamsE,"ax",@progbits
	.align	128
.text._ZN7cutlass13device_kernelIN5flash11enable_sm90INS1_16FlashAttnFwdSm90INS1_25CollectiveMainloopFwdSm90ILi2EN4cute5tupleIJNS5_1CILi1EEES8_S8_EEENS6_IJNS7_ILi128EEESA_NS7_ILi192EEEEEELi192ENS_12float_e4m3_tEfNS_4arch4Sm90ELb0ELb1ELb1ELb1ELb0ELb0ELb0ELb1ELb1ELb1ELb0ELb0EEENS1_21CollectiveEpilogueFwdINS6_IJSA_SB_SA_EEES9_NS_10bfloat16_tESF_Li256ELb1ELb1ELb0ELb1EEENS1_36VarlenDynamicPersistentTileSchedulerILi128ELi128ELi256ELi128ELb0ELb1ELb1ELb1ELb0ELb1EEEEEEEEEvNT_6ParamsE:
        .type           _ZN7cutlass13device_kernelIN5flash11enable_sm90INS1_16FlashAttnFwdSm90INS1_25CollectiveMainloopFwdSm90ILi2EN4cute5tupleIJNS5_1CILi1EEES8_S8_EEENS6_IJNS7_ILi128EEESA_NS7_ILi192EEEEEELi192ENS_12float_e4m3_tEfNS_4arch4Sm90ELb0ELb1ELb1ELb1ELb0ELb0ELb0ELb1ELb1ELb1ELb0ELb0EEENS1_21CollectiveEpilogueFwdINS6_IJSA_SB_SA_EEES9_NS_10bfloat16_tESF_Li256ELb1ELb1ELb0ELb1EEENS1_36VarlenDynamicPersistentTileSchedulerILi128ELi128ELi256ELi128ELb0ELb1ELb1ELb1ELb0ELb1EEEEEEEEEvNT_6ParamsE,@function
        .size           _ZN7cutlass13device_kernelIN5flash11enable_sm90INS1_16FlashAttnFwdSm90INS1_25CollectiveMainloopFwdSm90ILi2EN4cute5tupleIJNS5_1CILi1EEES8_S8_EEENS6_IJNS7_ILi128EEESA_NS7_ILi192EEEEEELi192ENS_12float_e4m3_tEfNS_4arch4Sm90ELb0ELb1ELb1ELb1ELb0ELb0ELb0ELb1ELb1ELb1ELb0ELb0EEENS1_21CollectiveEpilogueFwdINS6_IJSA_SB_SA_EEES9_NS_10bfloat16_tESF_Li256ELb1ELb1ELb0ELb1EEENS1_36VarlenDynamicPersistentTileSchedulerILi128ELi128ELi256ELi128ELb0ELb1ELb1ELb1ELb0ELb1EEEEEEEEEvNT_6ParamsE,(.L_x_15 - _ZN7cutlass13device_kernelIN5flash11enable_sm90INS1_16FlashAttnFwdSm90INS1_25CollectiveMainloopFwdSm90ILi2EN4cute5tupleIJNS5_1CILi1EEES8_S8_EEENS6_IJNS7_ILi128EEESA_NS7_ILi192EEEEEELi192ENS_12float_e4m3_tEfNS_4arch4Sm90ELb0ELb1ELb1ELb1ELb0ELb0ELb0ELb1ELb1ELb1ELb0ELb0EEENS1_21CollectiveEpilogueFwdINS6_IJSA_SB_SA_EEES9_NS_10bfloat16_tESF_Li256ELb1ELb1ELb0ELb1EEENS1_36VarlenDynamicPersistentTileSchedulerILi128ELi128ELi256ELi128ELb0ELb1ELb1ELb1ELb0ELb1EEEEEEEEEvNT_6ParamsE)
        .other          _ZN7cutlass13device_kernelIN5flash11enable_sm90INS1_16FlashAttnFwdSm90INS1_25CollectiveMainloopFwdSm90ILi2EN4cute5tupleIJNS5_1CILi1EEES8_S8_EEENS6_IJNS7_ILi128EEESA_NS7_ILi192EEEEEELi192ENS_12float_e4m3_tEfNS_4arch4Sm90ELb0ELb1ELb1ELb1ELb0ELb0ELb0ELb1ELb1ELb1ELb0ELb0EEENS1_21CollectiveEpilogueFwdINS6_IJSA_SB_SA_EEES9_NS_10bfloat16_tESF_Li256ELb1ELb1ELb0ELb1EEENS1_36VarlenDynamicPersistentTileSchedulerILi128ELi128ELi256ELi128ELb0ELb1ELb1ELb1ELb0ELb1EEEEEEEEEvNT_6ParamsE,@"STO_CUDA_ENTRY STV_DEFAULT"
_ZN7cutlass13device_kernelIN5flash11enable_sm90INS1_16FlashAttnFwdSm90INS1_25CollectiveMainloopFwdSm90ILi2EN4cute5tupleIJNS5_1CILi1EEES8_S8_EEENS6_IJNS7_ILi128EEESA_NS7_ILi192EEEEEELi192ENS_12float_e4m3_tEfNS_4arch4Sm90ELb0ELb1ELb1ELb1ELb0ELb0ELb0ELb1ELb1ELb1ELb0ELb0EEENS1_21CollectiveEpilogueFwdINS6_IJSA_SB_SA_EEES9_NS_10bfloat16_tESF_Li256ELb1ELb1ELb0ELb1EEENS1_36VarlenDynamicPersistentTileSchedulerILi128ELi128ELi256ELi128ELb0ELb1ELb1ELb1ELb0ELb1EEEEEEEEEvNT_6ParamsE:
[----:B------:R-:W-:Y:S01]  /*0000*/  LDC R1, c[0x0][0x37c] ;  /* 0x0000df00ff017b82 */ /* 0x000fe20000000800 */
[----:B------:R-:W-:Y:S05]  /*0010*/  EXIT ;  /* 0x000000000000794d */ /* 0x000fea0003800000 */
.L_x_5:
        /* <DEDUP_REMOVED lines=14> */
.L_x_15:


//--------------------- .text._ZN7cutlass13device_kernelIN5flash11enable_sm90INS1_16FlashAttnFwdSm90INS1_25CollectiveMainloopFwdSm90ILi2EN4cute5tupleIJNS5_1CILi1EEES8_S8_EEENS6_IJNS7_ILi128EEESA_NS7_ILi192EEEEEELi192ENS_12float_e4m3_tEfNS_4arch4Sm90ELb0ELb1ELb1ELb1ELb0ELb1ELb0ELb1ELb1ELb1ELb0ELb0EEENS1_21CollectiveEpilogueFwdINS6_IJSA_SB_SA_EEES9_NS_10bfloat16_tESF_Li256ELb1ELb1ELb0ELb1EEENS1_36VarlenDynamicPersistentTileSchedulerILi128ELi128ELi256ELi128ELb0ELb1ELb1ELb1ELb0ELb1EEEEEEEEEvNT_6ParamsE --------------------------
	.section	.text._ZN7cutlass13device_kernelIN5flash11enable_sm90INS1_16FlashAttnFwdSm90INS1_25CollectiveMainloopFwdSm90ILi2EN4cute5tupleIJNS5_1CILi1EEES8_S8_EEENS6_IJNS7_ILi128EEESA_NS7_ILi192EEEEEELi192ENS_12float_e4m3_tEfNS_4arch4Sm90ELb0ELb1ELb1ELb1ELb0ELb1ELb0ELb1ELb1ELb1ELb0ELb0EEENS1_21CollectiveEpilogueFwdINS6_IJSA_SB_SA_EEES9_NS_10bfloat16_tESF_Li256ELb1ELb1ELb0ELb1EEENS1_36VarlenDynamicPersistentTileSchedulerILi128ELi128ELi256ELi128ELb0ELb1ELb1ELb1ELb0ELb1EEEEEEEEEvNT_6ParamsE,"ax",@progbits
	.align	128
.text._ZN7cutlass13device_kernelIN5flash11enable_sm90INS1_16FlashAttnFwdSm90INS1_25CollectiveMainloopFwdSm90ILi2EN4cute5tupleIJNS5_1CILi1EEES8_S8_EEENS6_IJNS7_ILi128EEESA_NS7_ILi192EEEEEELi192ENS_12float_e4m3_tEfNS_4arch4Sm90ELb0ELb1ELb1ELb1ELb0ELb1ELb0ELb1ELb1ELb1ELb0ELb0EEENS1_21CollectiveEpilogueFwdINS6_IJSA_SB_SA_EEES9_NS_10bfloat16_tESF_Li256ELb1ELb1ELb0ELb1EEENS1_36VarlenDynamicPersistentTileSchedulerILi128ELi128ELi256ELi128ELb0ELb1ELb1ELb1ELb0ELb1EEEEEEEEEvNT_6ParamsE:
        .type           _ZN7cutlass13device_kernelIN5flash11enable_sm90INS1_16FlashAttnFwdSm90INS1_25CollectiveMainloopFwdSm90ILi2EN4cute5tupleIJNS5_1CILi1EEES8_S8_EEENS6_IJNS7_ILi128EEESA_NS7_ILi192EEEEEELi192ENS_12float_e4m3_tEfNS_4arch4Sm90ELb0ELb1ELb1ELb1ELb0ELb1ELb0ELb1ELb1ELb1ELb0ELb0EEENS1_21CollectiveEpilogueFwdINS6_IJSA_SB_SA_EEES9_NS_10bfloat16_tESF_Li256ELb1ELb1ELb0ELb1EEENS1_36VarlenDynamicPersistentTileSchedulerILi128ELi128ELi256ELi128ELb0ELb1ELb1ELb1ELb0ELb1EEEEEEEEEvNT_6ParamsE,@function
        .size           _ZN7cutlass13device_kernelIN5flash11enable_sm90INS1_16FlashAttnFwdSm90INS1_25CollectiveMainloopFwdSm90ILi2EN4cute5tupleIJNS5_1CILi1EEES8_S8_EEENS6_IJNS7_ILi128EEESA_NS7_ILi192EEEEEELi192ENS_12float_e4m3_tEfNS_4arch4Sm90ELb0ELb1ELb1ELb1ELb0ELb1ELb0ELb1ELb1ELb1ELb0ELb0EEENS1_21CollectiveEpilogueFwdINS6_IJSA_SB_SA_EEES9_NS_10bfloat16_tESF_Li256ELb1ELb1ELb0ELb1EEENS1_36VarlenDynamicPersistentTileSchedulerILi128ELi128ELi256ELi128ELb0ELb1ELb1ELb1ELb0ELb1EEEEEEEEEvNT_6ParamsE,(.L_x_16 - _ZN7cutlass13device_kernelIN5flash11enable_sm90INS1_16FlashAttnFwdSm90INS1_25CollectiveMainloopFwdSm90ILi2EN4cute5tupleIJNS5_1CILi1EEES8_S8_EEENS6_IJNS7_ILi128EEESA_NS7_ILi192EEEEEELi192ENS_12float_e4m3_tEfNS_4arch4Sm90ELb0ELb1ELb1ELb1ELb0ELb1ELb0ELb1ELb1ELb1ELb0ELb0EEENS1_21CollectiveEpilogueFwdINS6_IJSA_SB_SA_EEES9_NS_10bfloat16_tESF_Li256ELb1ELb1ELb0ELb1EEENS1_36VarlenDynamicPersistentTileSchedulerILi128ELi128ELi256ELi128ELb0ELb1ELb1ELb1ELb0ELb1EEEEEEEEEvNT_6ParamsE)
        .other          _ZN7cutlass13device_kernelIN5flash11enable_sm90INS1_16FlashAttnFwdSm90INS1_25CollectiveMainloopFwdSm90ILi2EN4cute5tupleIJNS5_1CILi1EEES8_S8_EEENS6_IJNS7_ILi128EEESA_NS7_ILi192EEEEEELi192ENS_12float_e4m3_tEfNS_4arch4Sm90ELb0ELb1ELb1ELb1ELb0ELb1ELb0ELb1ELb1ELb1ELb0ELb0EEENS1_21CollectiveEpilogueFwdINS6_IJSA_SB_SA_EEES9_NS_10bfloat16_tESF_Li256ELb1ELb1ELb0ELb1EEENS1_36VarlenDynamicPersistentTileSchedulerILi128ELi128ELi256ELi128ELb0ELb1ELb1ELb1ELb0ELb1EEEEEEEEEvNT_6ParamsE,@"STO_CUDA_ENTRY STV_DEFAULT"
_ZN7cutlass13device_kernelIN5flash11enable_sm90INS1_16FlashAttnFwdSm90INS1_25CollectiveMainloopFwdSm90ILi2EN4cute5tupleIJNS5_1CILi1EEES8_S8_EEENS6_IJNS7_ILi128EEESA_NS7_ILi192EEEEEELi192ENS_12float_e4m3_tEfNS_4arch4Sm90ELb0ELb1ELb1ELb1ELb0ELb1ELb0ELb1ELb1ELb1ELb0ELb0EEENS1_21CollectiveEpilogueFwdINS6_IJSA_SB_SA_EEES9_NS_10bfloat16_tESF_Li256ELb1ELb1ELb0ELb1EEENS1_36VarlenDynamicPersistentTileSchedulerILi128ELi128ELi256ELi128ELb0ELb1ELb1ELb1ELb0ELb1EEEEEEEEEvNT_6ParamsE:
[----:B------:R-:W-:Y:S01]  /*0000*/  LDC R1, c[0x0][0x37c] ;  /* 0x0000df00ff017b82 */ /* 0x000fe20000000800 */
[----:B------:R-:W-:Y:S05]  /*0010*/  EXIT ;  /* 0x000000000000794d */ /* 0x000fea0003800000 */
.L_x_6:
        /* <DEDUP_REMOVED lines=14> */
.L_x_16:


//--------------------- .text._ZN7cutlass13device_kernelIN5flash11enable_sm90INS1_16FlashAttnFwdSm90INS1_25CollectiveMainloopFwdSm90ILi2EN4cute5tupleIJNS5_1CILi1EEES8_S8_EEENS6_IJNS7_ILi128EEENS7_ILi160EEENS7_ILi192EEEEEELi192ENS_12float_e4m3_tEfNS_4arch4Sm90ELb1ELb0ELb1ELb0ELb0ELb0ELb0ELb1ELb1ELb1ELb0ELb0EEENS1_21CollectiveEpilogueFwdINS6_IJSA_SC_SB_EEES9_NS_10bfloat16_tESG_Li256ELb0ELb1ELb0ELb1EEENS1_30DynamicPersistentTileSchedulerILi256ELi128ELb0ELb1ELb1EEEEEEEEEvNT_6ParamsE --------------------------
	.section	.text._ZN7cutlass13device_kernelIN5flash11enable_sm90INS1_16FlashAttnFwdSm90INS1_25CollectiveMainloopFwdSm90ILi2EN4cute5tupleIJNS5_1CILi1EEES8_S8_EEENS6_IJNS7_ILi128EEENS7_ILi160EEENS7_ILi192EEEEEELi192ENS_12float_e4m3_tEfNS_4arch4Sm90ELb1ELb0ELb1ELb0ELb0ELb0ELb0ELb1ELb1ELb1ELb0ELb0EEENS1_21CollectiveEpilogueFwdINS6_IJSA_SC_SB_EEES9_NS_10bfloat16_tESG_Li256ELb0ELb1ELb0ELb1EEENS1_30DynamicPersistentTileSchedulerILi256ELi128ELb0ELb1ELb1EEEEEEEEEvNT_6ParamsE,"ax",@progbits
	.align	128
.text._ZN7cutlass13device_kernelIN5flash11enable_sm90INS1_16FlashAttnFwdSm90INS1_25CollectiveMainloopFwdSm90ILi2EN4cute5tupleIJNS5_1CILi1EEES8_S8_EEENS6_IJNS7_ILi128EEENS7_ILi160EEENS7_ILi192EEEEEELi192ENS_12float_e4m3_tEfNS_4arch4Sm90ELb1ELb0ELb1ELb0ELb0ELb0ELb0ELb1ELb1ELb1ELb0ELb0EEENS1_21CollectiveEpilogueFwdINS6_IJSA_SC_SB_EEES9_NS_10bfloat16_tESG_Li256ELb0ELb1ELb0ELb1EEENS1_30DynamicPersistentTileSchedulerILi256ELi128ELb0ELb1ELb1EEEEEEEEEvNT_6ParamsE:
        .type           _ZN7cutlass13device_kernelIN5flash11enable_sm90INS1_16FlashAttnFwdSm90INS1_25CollectiveMainloopFwdSm90ILi2EN4cute5tupleIJNS5_1CILi1EEES8_S8_EEENS6_IJNS7_ILi128EEENS7_ILi160EEENS7_ILi192EEEEEELi192ENS_12float_e4m3_tEfNS_4arch4Sm90ELb1ELb0ELb1ELb0ELb0ELb0ELb0ELb1ELb1ELb1ELb0ELb0EEENS1_21CollectiveEpilogueFwdINS6_IJSA_SC_SB_EEES9_NS_10bfloat16_tESG_Li256ELb0ELb1ELb0ELb1EEENS1_30DynamicPersistentTileSchedulerILi256ELi128ELb0ELb1ELb1EEEEEEEEEvNT_6ParamsE,@function
        .size           _ZN7cutlass13device_kernelIN5flash11enable_sm90INS1_16FlashAttnFwdSm90INS1_25CollectiveMainloopFwdSm90ILi2EN4cute5tupleIJNS5_1CILi1EEES8_S8_EEENS6_IJNS7_ILi128EEENS7_ILi160EEENS7_ILi192EEEEEELi192ENS_12float_e4m3_tEfNS_4arch4Sm90ELb1ELb0ELb1ELb0ELb0ELb0ELb0ELb1ELb1ELb1ELb0ELb0EEENS1_21CollectiveEpilogueFwdINS6_IJSA_SC_SB_EEES9_NS_10bfloat16_tESG_Li256ELb0ELb1ELb0ELb1EEENS1_30DynamicPersistentTileSchedulerILi256ELi128ELb0ELb1ELb1EEEEEEEEEvNT_6ParamsE,(.L_x_17 - _ZN7cutlass13device_kernelIN5flash11enable_sm90INS1_16FlashAttnFwdSm90INS1_25CollectiveMainloopFwdSm90ILi2EN4cute5tupleIJNS5_1CILi1EEES8_S8_EEENS6_IJNS7_ILi128EEENS7_ILi160EEENS7_ILi192EEEEEELi192ENS_12float_e4m3_tEfNS_4arch4Sm90ELb1ELb0ELb1ELb0ELb0ELb0ELb0ELb1ELb1ELb1ELb0ELb0EEENS1_21CollectiveEpilogueFwdINS6_IJSA_SC_SB_EEES9_NS_10bfloat16_tESG_Li256ELb0ELb1ELb0ELb1EEENS1_30DynamicPersistentTileSchedulerILi256ELi128ELb0ELb1ELb1EEEEEEEEEvNT_6ParamsE)
        .other          _ZN7cutlass13device_kernelIN5flash11enable_sm90INS1_16FlashAttnFwdSm90INS1_25CollectiveMainloopFwdSm90ILi2EN4cute5tupleIJNS5_1CILi1EEES8_S8_EEENS6_IJNS7_ILi128EEENS7_ILi160EEENS7_ILi192EEEEEELi192ENS_12float_e4m3_tEfNS_4arch4Sm90ELb1ELb0ELb1ELb0ELb0ELb0ELb0ELb1ELb1ELb1ELb0ELb0EEENS1_21CollectiveEpilogueFwdINS6_IJSA_SC_SB_EEES9_NS_10bfloat16_tESG_Li256ELb0ELb1ELb0ELb1EEENS1_30DynamicPersistentTileSchedulerILi256ELi128ELb0ELb1ELb1EEEEEEEEEvNT_6ParamsE,@"STO_CUDA_ENTRY STV_DEFAULT"
_ZN7cutlass13device_kernelIN5flash11enable_sm90INS1_16FlashAttnFwdSm90INS1_25CollectiveMainloopFwdSm90ILi2EN4cute5tupleIJNS5_1CILi1EEES8_S8_EEENS6_IJNS7_ILi128EEENS7_ILi160EEENS7_ILi192EEEEEELi192ENS_12float_e4m3_tEfNS_4arch4Sm90ELb1ELb0ELb1ELb0ELb0ELb0ELb0ELb1ELb1ELb1ELb0ELb0EEENS1_21CollectiveEpilogueFwdINS6_IJSA_SC_SB_EEES9_NS_10bfloat16_tESG_Li256ELb0ELb1ELb0ELb1EEENS1_30DynamicPersistentTileSchedulerILi256ELi128ELb0ELb1ELb1EEEEEEEEEvNT_6ParamsE:
[----:B------:R-:W-:Y:S01]  /*0000*/  LDC R1, c[0x0][0x37c] ;  /* 0x0000df00ff017b82 */ /* 0x000fe20000000800 */
[----:B------:R-:W-:Y:S05]  /*0010*/  EXIT ;  /* 0x000000000000794d */ /* 0x000fea0003800000 */
.L_x_7:
        /* <DEDUP_REMOVED lines=14> */
.L_x_17:


//--------------------- .text._ZN7cutlass13device_kernelIN5flash11enable_sm90INS1_16FlashAttnFwdSm90INS1_25CollectiveMainloopFwdSm90ILi2EN4cute5tupleIJNS5_1CILi1EEES8_S8_EEENS6_IJNS7_ILi128EEENS7_ILi160EEENS7_ILi192EEEEEELi192ENS_12float_e4m3_tEfNS_4arch4Sm90ELb1ELb0ELb1ELb1ELb0ELb0ELb0ELb1ELb1ELb1ELb0ELb0EEENS1_21CollectiveEpilogueFwdINS6_IJSA_SC_SB_EEES9_NS_10bfloat16_tESG_Li256ELb1ELb1ELb0ELb1EEENS1_36VarlenDynamicPersistentTileSchedulerILi128ELi160ELi256ELi128ELb0ELb1ELb1ELb1ELb1ELb1EEEEEEEEEvNT_6ParamsE --------------------------
	.section	.text._ZN7cutlass13device_kernelIN5flash11enable_sm90INS1_16FlashAttnFwdSm90INS1_25CollectiveMainloopFwdSm90ILi2EN4cute5tupleIJNS5_1CILi1EEES8_S8_EEENS6_IJNS7_ILi128EEENS7_ILi160EEENS7_ILi192EEEEEELi192ENS_12float_e4m3_tEfNS_4arch4Sm90ELb1ELb0ELb1ELb1ELb0ELb0ELb0ELb1ELb1ELb1ELb0ELb0EEENS1_21CollectiveEpilogueFwdINS6_IJSA_SC_SB_EEES9_NS_10bfloat16_tESG_Li256ELb1ELb1ELb0ELb1EEENS1_36VarlenDynamicPersistentTileSchedulerILi128ELi160ELi256ELi128ELb0ELb1ELb1ELb1ELb1ELb1EEEEEEEEEvNT_6ParamsE,"ax",@progbits
	.align	128
.text._ZN7cutlass13device_kernelIN5flash11enable_sm90INS1_16FlashAttnFwdSm90INS1_25CollectiveMainloopFwdSm90ILi2EN4cute5tupleIJNS5_1CILi1EEES8_S8_EEENS6_IJNS7_ILi128EEENS7_ILi160EEENS7_ILi192EEEEEELi192ENS_12float_e4m3_tEfNS_4arch4Sm90ELb1ELb0ELb1ELb1ELb0ELb0ELb0ELb1ELb1ELb1ELb0ELb0EEENS1_21CollectiveEpilogueFwdINS6_IJSA_SC_SB_EEES9_NS_10bfloat16_tESG_Li256ELb1ELb1ELb0ELb1EEENS1_36VarlenDynamicPersistentTileSchedulerILi128ELi160ELi256ELi128ELb0ELb1ELb1ELb1ELb1ELb1EEEEEEEEEvNT_6ParamsE:
        .type           _ZN7cutlass13device_kernelIN5flash11enable_sm90INS1_16FlashAttnFwdSm90INS1_25CollectiveMainloopFwdSm90ILi2EN4cute5tupleIJNS5_1CILi1EEES8_S8_EEENS6_IJNS7_ILi128EEENS7_ILi160EEENS7_ILi192EEEEEELi192ENS_12float_e4m3_tEfNS_4arch4Sm90ELb1ELb0ELb1ELb1ELb0ELb0ELb0ELb1ELb1ELb1ELb0ELb0EEENS1_21CollectiveEpilogueFwdINS6_IJSA_SC_SB_EEES9_NS_10bfloat16_tESG_Li256ELb1ELb1ELb0ELb1EEENS1_36VarlenDynamicPersistentTileSchedulerILi128ELi160ELi256ELi128ELb0ELb1ELb1ELb1ELb1ELb1EEEEEEEEEvNT_6ParamsE,@function
        .size           _ZN7cutlass13device_kernelIN5flash11enable_sm90INS1_16FlashAttnFwdSm90INS1_25CollectiveMainloopFwdSm90ILi2EN4cute5tupleIJNS5_1CILi1EEES8_S8_EEENS6_IJNS7_ILi128EEENS7_ILi160EEENS7_ILi192EEEEEELi192ENS_12float_e4m3_tEfNS_4arch4Sm90ELb1ELb0ELb1ELb1ELb0ELb0ELb0ELb1ELb1ELb1ELb0ELb0EEENS1_21CollectiveEpilogueFwdINS6_IJSA_SC_SB_EEES9_NS_10bfloat16_tESG_Li256ELb1ELb1ELb0ELb1EEENS1_36VarlenDynamicPersistentTileSchedulerILi128ELi160ELi256ELi128ELb0ELb1ELb1ELb1ELb1ELb1EEEEEEEEEvNT_6ParamsE,(.L_x_18 - _ZN7cutlass13device_kernelIN5flash11enable_sm90INS1_16FlashAttnFwdSm90INS1_25CollectiveMainloopFwdSm90ILi2EN4cute5tupleIJNS5_1CILi1EEES8_S8_EEENS6_IJNS7_ILi128EEENS7_ILi160EEENS7_ILi192EEEEEELi192ENS_12float_e4m3_tEfNS_4arch4Sm90ELb1ELb0ELb1ELb1ELb0ELb0ELb0ELb1ELb1ELb1ELb0ELb0EEENS1_21CollectiveEpilogueFwdINS6_IJSA_SC_SB_EEES9_NS_10bfloat16_tESG_Li256ELb1ELb1ELb0ELb1EEENS1_36VarlenDynamicPersistentTileSchedulerILi128ELi160ELi256ELi128ELb0ELb1ELb1ELb1ELb1ELb1EEEEEEEEEvNT_6ParamsE)
        .other          _ZN7cutlass13device_kernelIN5flash11enable_sm90INS1_16FlashAttnFwdSm90INS1_25CollectiveMainloopFwdSm90ILi2EN4cute5tupleIJNS5_1CILi1EEES8_S8_EEENS6_IJNS7_ILi128EEENS7_ILi160EEENS7_ILi192EEEEEELi192ENS_12float_e4m3_tEfNS_4arch4Sm90ELb1ELb0ELb1ELb1ELb0ELb0ELb0ELb1ELb1ELb1ELb0ELb0EEENS1_21CollectiveEpilogueFwdINS6_IJSA_SC_SB_EEES9_NS_10bfloat16_tESG_Li256ELb1ELb1ELb0ELb1EEENS1_36VarlenDynamicPersistentTileSchedulerILi128ELi160ELi256ELi128ELb0ELb1ELb1ELb1ELb1ELb1EEEEEEEEEvNT_6ParamsE,@"STO_CUDA_ENTRY STV_DEFAULT"
_ZN7cutlass13device_kernelIN5flash11enable_sm90INS1_16FlashAttnFwdSm90INS1_25CollectiveMainloopFwdSm90ILi2EN4cute5tupleIJNS5_1CILi1EEES8_S8_EEENS6_IJNS7_ILi128EEENS7_ILi160EEENS7_ILi192EEEEEELi192ENS_12float_e4m3_tEfNS_4arch4Sm90ELb1ELb0ELb1ELb1ELb0ELb0ELb0ELb1ELb1ELb1ELb0ELb0EEENS1_21CollectiveEpilogueFwdINS6_IJSA_SC_SB_EEES9_NS_10bfloat16_tESG_Li256ELb1ELb1ELb0ELb1EEENS1_36VarlenDynamicPersistentTileSchedulerILi128ELi160ELi256ELi128ELb0ELb1ELb1ELb1ELb1ELb1EEEEEEEEEvNT_6ParamsE:
[----:B------:R-:W-:Y:S01]  /*0000*/  LDC R1, c[0x0][0x37c] ;  /* 0x0000df00ff017b82 */ /* 0x000fe20000000800 */
[----:B------:R-:W-:Y:S05]  /*0010*/  EXIT ;  /* 0x000000000000794d */ /* 0x000fea0003800000 */
.L_x_8:
        /* <DEDUP_REMOVED lines=14> */
.L_x_18:


//--------------------- .text._ZN7cutlass13device_kernelIN5flash11enable_sm90INS1_16FlashAttnFwdSm90INS1_25CollectiveMainloopFwdSm90ILi2EN4cute5tupleIJNS5_1CILi1EEES8_S8_EEENS6_IJNS7_ILi128EEENS7_ILi160EEENS7_ILi192EEEEEELi192ENS_12float_e4m3_tEfNS_4arch4Sm90ELb1ELb0ELb1ELb1ELb0ELb1ELb0ELb1ELb1ELb1ELb0ELb0EEENS1_21CollectiveEpilogueFwdINS6_IJSA_SC_SB_EEES9_NS_10bfloat16_tESG_Li256ELb1ELb1ELb0ELb1EEENS1_36VarlenDynamicPersistentTileSchedulerILi128ELi160ELi256ELi128ELb0ELb1ELb1ELb1ELb1ELb1EEEEEEEEEvNT_6ParamsE --------------------------
	.section	.text._ZN7cutlass13device_kernelIN5flash11enable_sm90INS1_16FlashAttnFwdSm90INS1_25CollectiveMainloopFwdSm90ILi2EN4cute5tupleIJNS5_1CILi1EEES8_S8_EEENS6_IJNS7_ILi128EEENS7_ILi160EEENS7_ILi192EEEEEELi192ENS_12float_e4m3_tEfNS_4arch4Sm90ELb1ELb0ELb1ELb1ELb0ELb1ELb0ELb1ELb1ELb1ELb0ELb0EEENS1_21CollectiveEpilogueFwdINS6_IJSA_SC_SB_EEES9_NS_10bfloat16_tESG_Li256ELb1ELb1ELb0ELb1EEENS1_36VarlenDynamicPersistentTileSchedulerILi128ELi160ELi256ELi128ELb0ELb1ELb1ELb1ELb1ELb1EEEEEEEEEvNT_6ParamsE,"ax",@progbits
	.align	128
.text._ZN7cutlass13device_kernelIN5flash11enable_sm90INS1_16FlashAttnFwdSm90INS1_25CollectiveMainloopFwdSm90ILi2EN4cute5tupleIJNS5_1CILi1EEES8_S8_EEENS6_IJNS7_ILi128EEENS7_ILi160EEENS7_ILi192EEEEEELi192ENS_12float_e4m3_tEfNS_4arch4Sm90ELb1ELb0ELb1ELb1ELb0ELb1ELb0ELb1ELb1ELb1ELb0ELb0EEENS1_21CollectiveEpilogueFwdINS6_IJSA_SC_SB_EEES9_NS_10bfloat16_tESG_Li256ELb1ELb1ELb0ELb1EEENS1_36VarlenDynamicPersistentTileSchedulerILi128ELi160ELi256ELi128ELb0ELb1ELb1ELb1ELb1ELb1EEEEEEEEEvNT_6ParamsE:
        .type           _ZN7cutlass13device_kernelIN5flash11enable_sm90INS1_16FlashAttnFwdSm90INS1_25CollectiveMainloopFwdSm90ILi2EN4cute5tupleIJNS5_1CILi1EEES8_S8_EEENS6_IJNS7_ILi128EEENS7_ILi160EEENS7_ILi192EEEEEELi192ENS_12float_e4m3_tEfNS_4arch4Sm90ELb1ELb0ELb1ELb1ELb0ELb1ELb0ELb1ELb1ELb1ELb0ELb0EEENS1_21CollectiveEpilogueFwdINS6_IJSA_SC_SB_EEES9_NS_10bfloat16_tESG_Li256ELb1ELb1ELb0ELb1EEENS1_36VarlenDynamicPersistentTileSchedulerILi128ELi160ELi256ELi128ELb0ELb1ELb1ELb1ELb1ELb1EEEEEEEEEvNT_6ParamsE,@function
        .size           _ZN7cutlass13device_kernelIN5flash11enable_sm90INS1_16FlashAttnFwdSm90INS1_25CollectiveMainloopFwdSm90ILi2EN4cute5tupleIJNS5_1CILi1EEES8_S8_EEENS6_IJNS7_ILi128EEENS7_ILi160EEENS7_ILi192EEEEEELi192ENS_12float_e4m3_tEfNS_4arch4Sm90ELb1ELb0ELb1ELb1ELb0ELb1ELb0ELb1ELb1ELb1ELb0ELb0EEENS1_21CollectiveEpilogueFwdINS6_IJSA_SC_SB_EEES9_NS_10bfloat16_tESG_Li256ELb1ELb1ELb0ELb1EEENS1_36VarlenDynamicPersistentTileSchedulerILi128ELi160ELi256ELi128ELb0ELb1ELb1ELb1ELb1ELb1EEEEEEEEEvNT_6ParamsE,(.L_x_19 - _ZN7cutlass13device_kernelIN5flash11enable_sm90INS1_16FlashAttnFwdSm90INS1_25CollectiveMainloopFwdSm90ILi2EN4cute5tupleIJNS5_1CILi1EEES8_S8_EEENS6_IJNS7_ILi128EEENS7_ILi160EEENS7_ILi192EEEEEELi192ENS_12float_e4m3_tEfNS_4arch4Sm90ELb1ELb0ELb1ELb1ELb0ELb1ELb0ELb1ELb1ELb1ELb0ELb0EEENS1_21CollectiveEpilogueFwdINS6_IJSA_SC_SB_EEES9_NS_10bfloat16_tESG_Li256ELb1ELb1ELb0ELb1EEENS1_36VarlenDynamicPersistentTileSchedulerILi128ELi160ELi256ELi128ELb0ELb1ELb1ELb1ELb1ELb1EEEEEEEEEvNT_6ParamsE)
        .other          _ZN7cutlass13device_kernelIN5flash11enable_sm90INS1_16FlashAttnFwdSm90INS1_25CollectiveMainloopFwdSm90ILi2EN4cute5tupleIJNS5_1CILi1EEES8_S8_EEENS6_IJNS7_ILi128EEENS7_ILi160EEENS7_ILi192EEEEEELi192ENS_12float_e4m3_tEfNS_4arch4Sm90ELb1ELb0ELb1ELb1ELb0ELb1ELb0ELb1ELb1ELb1ELb0ELb0EEENS1_21CollectiveEpilogueFwdINS6_IJSA_SC_SB_EEES9_NS_10bfloat16_tESG_Li256ELb1ELb1ELb0ELb1EEENS1_36VarlenDynamicPersistentTileSchedulerILi128ELi160ELi256ELi128ELb0ELb1ELb1ELb1ELb1ELb1EEEEEEEEEvNT_6ParamsE,@"STO_CUDA_ENTRY STV_DEFAULT"
_ZN7cutlass13device_kernelIN5flash11enable_sm90INS1_16FlashAttnFwdSm90INS1_25CollectiveMainloopFwdSm90ILi2EN4cute5tupleIJNS5_1CILi1EEES8_S8_EEENS6_IJNS7_ILi128EEENS7_ILi160EEENS7_ILi192EEEEEELi192ENS_12float_e4m3_tEfNS_4arch4Sm90ELb1ELb0ELb1ELb1ELb0ELb1ELb0ELb1ELb1ELb1ELb0ELb0EEENS1_21CollectiveEpilogueFwdINS6_IJSA_SC_SB_EEES9_NS_10bfloat16_tESG_Li256ELb1ELb1ELb0ELb1EEENS1_36VarlenDynamicPersistentTileSchedulerILi128ELi160ELi256ELi128ELb0ELb1ELb1ELb1ELb1ELb1EEEEEEEEEvNT_6ParamsE:
[----:B------:R-:W-:Y:S01]  /*0000*/  LDC R1, c[0x0][0x37c] ;  /* 0x0000df00ff017b82 */ /* 0x000fe20000000800 */
[----:B------:R-:W-:Y:S05]  /*0010*/  EXIT ;  /* 0x000000000000794d */ /* 0x000fea0003800000 */
.L_x_9:
        /* <DEDUP_REMOVED lines=14> */
.L_x_19:


//--------------------- .nv.shared.reserved.0     --------------------------
	.section	.nv.shared.reserved.0,"aw",@nobits
	.weak		__nv_reservedSMEM_offset_0_alias
	.size		__nv_reservedSMEM_offset_0_alias, 0, 64
	.other		__nv_reservedSMEM_offset_0_alias,@"STO_CUDA_RESERVED_SHARED STV_DEFAULT"
__nv_reservedSMEM_offset_0_alias:
	.zero		0
	.zero		64


//--------------------- .nv.global                --------------------------
	.section	.nv.global,"aw",@nobits
.nv.global:
	.type		_ZN82_INTERNAL_c0a4e693_46_flash_fwd_hdim192_e4m3_softcap_packgqa_sm90_cu_ceb34e2a_32804cute1_E,@object
	.size		_ZN82_INTERNAL_c0a4e693_46_flash_fwd_hdim192_e4m3_softcap_packgqa_sm90_cu_ceb34e2a_32804cute1_E,(_ZN82_INTERNAL_c0a4e693_46_flash_fwd_hdim192_e4m3_softcap_packgqa_sm90_cu_ceb34e2a_32804cuda3std3__45__cpo6cbeginE - _ZN82_INTERNAL_c0a4e693_46_flash_fwd_hdim192_e4m3_softcap_packgqa_sm90_cu_ceb34e2a_32804cute1_E)
_ZN82_INTERNAL_c0a4e693_46_flash_fwd_hdim192_e4m3_softcap_packgqa_sm90_cu_ceb34e2a_32804cute1_E:
	.zero		1
	.type		_ZN82_INTERNAL_c0a4e693_46_flash_fwd_hdim192_e4m3_softcap_packgqa_sm90_cu_ceb34e2a_32804cuda3std3__45__cpo6cbeginE,@object
	.size		_ZN82_INTERNAL_c0a4e693_46_flash_fwd_hdim192_e4m3_softcap_packgqa_sm90_cu_ceb34e2a_32804cuda3std3__45__cpo6cbeginE,(_ZN82_INTERNAL_c0a4e693_46_flash_fwd_hdim192_e4m3_softcap_packgqa_sm90_cu_ceb34e2a_32804cuda3std3__48in_placeE - _ZN82_INTERNAL_c0a4e693_46_flash_fwd_hdim192_e4m3_softcap_packgqa_sm90_cu_ceb34e2a_32804cuda3std3__45__cpo6cbeginE)
_ZN82_INTERNAL_c0a4e693_46_flash_fwd_hdim192_e4m3_softcap_packgqa_sm90_cu_ceb34e2a_32804cuda3std3__45__cpo6cbeginE:
	.zero		1
	.type		_ZN82_INTERNAL_c0a4e693_46_flash_fwd_hdim192_e4m3_softcap_packgqa_sm90_cu_ceb34e2a_32804cuda3std3__48in_placeE,@object
	.size		_ZN82_INTERNAL_c0a4e693_46_flash_fwd_hdim192_e4m3_softcap_packgqa_sm90_cu_ceb34e2a_32804cuda3std3__48in_placeE,(_ZN82_INTERNAL_c0a4e693_46_flash_fwd_hdim192_e4m3_softcap_packgqa_sm90_cu_ceb34e2a_32804cuda3std6ranges3__45__cpo9iter_moveE - _ZN82_INTERNAL_c0a4e693_46_flash_fwd_hdim192_e4m3_softcap_packgqa_sm90_cu_ceb34e2a_32804cuda3std3__48in_placeE)
_ZN82_INTERNAL_c0a4e693_46_flash_fwd_hdim192_e4m3_softcap_packgqa_sm90_cu_ceb34e2a_32804cuda3std3__48in_placeE:
	.zero		1
	.type		_ZN82_INTERNAL_c0a4e693_46_flash_fwd_hdim192_e4m3_softcap_packgqa_sm90_cu_ceb34e2a_32804cuda3std6ranges3__45__cpo9iter_moveE,@object
	.size		_ZN82_INTERNAL_c0a4e693_46_flash_fwd_hdim192_e4m3_softcap_packgqa_sm90_cu_ceb34e2a_32804cuda3std6ranges3__45__cpo9iter_moveE,(_ZN82_INTERNAL_c0a4e693_46_flash_fwd_hdim192_e4m3_softcap_packgqa_sm90_cu_ceb34e2a_32804cuda3std3__45__cpo5beginE - _ZN82_INTERNAL_c0a4e693_46_flash_fwd_hdim192_e4m3_softcap_packgqa_sm90_cu_ceb34e2a_32804cuda3std6ranges3__45__cpo9iter_moveE)
_ZN82_INTERNAL_c0a4e693_46_flash_fwd_hdim192_e4m3_softcap_packgqa_sm90_cu_ceb34e2a_32804cuda3std6ranges3__45__cpo9iter_moveE:
	.zero		1
	.type		_ZN82_INTERNAL_c0a4e693_46_flash_fwd_hdim192_e4m3_softcap_packgqa_sm90_cu_ceb34e2a_32804cuda3std3__45__cpo5beginE,@object
	.size		_ZN82_INTERNAL_c0a4e693_46_flash_fwd_hdim192_e4m3_softcap_packgqa_sm90_cu_ceb34e2a_32804cuda3std3__45__cpo5beginE,(_ZN82_INTERNAL_c0a4e693_46_flash_fwd_hdim192_e4m3_softcap_packgqa_sm90_cu_ceb34e2a_32804cuda3std3__484_GLOBAL__N__c0a4e693_46_flash_fwd_hdim192_e4m3_softcap_packgqa_sm90_cu_ceb34e2a_32806ignoreE - _ZN82_INTERNAL_c0a4e693_46_flash_fwd_hdim192_e4m3_softcap_packgqa_sm90_cu_ceb34e2a_32804cuda3std3__45__cpo5beginE)
_ZN82_INTERNAL_c0a4e693_46_flash_fwd_hdim192_e4m3_softcap_packgqa_sm90_cu_ceb34e2a_32804cuda3std3__45__cpo5beginE:
	.zero		1
	.type		_ZN82_INTERNAL_c0a4e693_46_flash_fwd_hdim192_e4m3_softcap_packgqa_sm90_cu_ceb34e2a_32804cuda3std3__484_GLOBAL__N__c0a4e693_46_flash_fwd_hdim192_e4m3_softcap_packgqa_sm90_cu_ceb34e2a_32806ignoreE,@object
	.size		_ZN82_INTERNAL_c0a4e693_46_flash_fwd_hdim192_e4m3_softcap_packgqa_sm90_cu_ceb34e2a_32804cuda3std3__484_GLOBAL__N__c0a4e693_46_flash_fwd_hdim192_e4m3_softcap_packgqa_sm90_cu_ceb34e2a_32806ignoreE,(_ZN82_INTERNAL_c0a4e693_46_flash_fwd_hdim192_e4m3_softcap_packgqa_sm90_cu_ceb34e2a_32804cute7productE - _ZN82_INTERNAL_c0a4e693_46_flash_fwd_hdim192_e4m3_softcap_packgqa_sm90_cu_ceb34e2a_32804cuda3std3__484_GLOBAL__N__c0a4e693_46_flash_fwd_hdim192_e4m3_softcap_packgqa_sm90_cu_ceb34e2a_32806ignoreE)
_ZN82_INTERNAL_c0a4e693_46_flash_fwd_hdim192_e4m3_softcap_packgqa_sm90_cu_ceb34e2a_32804cuda3std3__484_GLOBAL__N__c0a4e693_46_flash_fwd_hdim192_e4m3_softcap_packgqa_sm90_cu_ceb34e2a_32806ignoreE:
	.zero		1
	.type		_ZN82_INTERNAL_c0a4e693_46_flash_fwd_hdim192_e4m3_softcap_packgqa_sm90_cu_ceb34e2a_32804cute7productE,@object
	.size		_ZN82_INTERNAL_c0a4e693_46_flash_fwd_hdim192_e4m3_softcap_packgqa_sm90_cu_ceb34e2a_32804cute7productE,(_ZN82_INTERNAL_c0a4e693_46_flash_fwd_hdim192_e4m3_softcap_packgqa_sm90_cu_ceb34e2a_32804cuda3std3__45__cpo3endE - _ZN82_INTERNAL_c0a4e693_46_flash_fwd_hdim192_e4m3_softcap_packgqa_sm90_cu_ceb34e2a_32804cute7productE)
_ZN82_INTERNAL_c0a4e693_46_flash_fwd_hdim192_e4m3_softcap_packgqa_sm90_cu_ceb34e2a_32804cute7productE:
	.zero		1
	.type		_ZN82_INTERNAL_c0a4e693_46_flash_fwd_hdim192_e4m3_softcap_packgqa_sm90_cu_ceb34e2a_32804cuda3std3__45__cpo3endE,@object
	.size		_ZN82_INTERNAL_c0a4e693_46_flash_fwd_hdim192_e4m3_softcap_packgqa_sm90_cu_ceb34e2a_32804cuda3std3__45__cpo3endE,(_ZN82_INTERNAL_c0a4e693_46_flash_fwd_hdim192_e4m3_softcap_packgqa_sm90_cu_ceb34e2a_32804cuda3std3__419piecewise_constructE - _ZN82_INTERNAL_c0a4e693_46_flash_fwd_hdim192_e4m3_softcap_packgqa_sm90_cu_ceb34e2a_32804cuda3std3__45__cpo3endE)
_ZN82_INTERNAL_c0a4e693_46_flash_fwd_hdim192_e4m3_softcap_packgqa_sm90_cu_ceb34e2a_32804cuda3std3__45__cpo3endE:
	.zero		1
	.type		_ZN82_INTERNAL_c0a4e693_46_flash_fwd_hdim192_e4m3_softcap_packgqa_sm90_cu_ceb34e2a_32804cuda3std3__419piecewise_constructE,@object
	.size		_ZN82_INTERNAL_c0a4e693_46_flash_fwd_hdim192_e4m3_softcap_packgqa_sm90_cu_ceb34e2a_32804cuda3std3__419piecewise_constructE,(_ZN82_INTERNAL_c0a4e693_46_flash_fwd_hdim192_e4m3_softcap_packgqa_sm90_cu_ceb34e2a_32804cuda3std3__45__cpo4cendE - _ZN82_INTERNAL_c0a4e693_46_flash_fwd_hdim192_e4m3_softcap_packgqa_sm90_cu_ceb34e2a_32804cuda3std3__419piecewise_constructE)
_ZN82_INTERNAL_c0a4e693_46_flash_fwd_hdim192_e4m3_softcap_packgqa_sm90_cu_ceb34e2a_32804cuda3std3__419piecewise_constructE:
	.zero		1
	.type		_ZN82_INTERNAL_c0a4e693_46_flash_fwd_hdim192_e4m3_softcap_packgqa_sm90_cu_ceb34e2a_32804cuda3std3__45__cpo4cendE,@object
	.size		_ZN82_INTERNAL_c0a4e693_46_flash_fwd_hdim192_e4m3_softcap_packgqa_sm90_cu_ceb34e2a_32804cuda3std3__45__cpo4cendE,(_ZN82_INTERNAL_c0a4e693_46_flash_fwd_hdim192_e4m3_softcap_packgqa_sm90_cu_ceb34e2a_32804cuda3std6ranges3__45__cpo4swapE - _ZN82_INTERNAL_c0a4e693_46_flash_fwd_hdim192_e4m3_softcap_packgqa_sm90_cu_ceb34e2a_32804cuda3std3__45__cpo4cendE)
_ZN82_INTERNAL_c0a4e693_46_flash_fwd_hdim192_e4m3_softcap_packgqa_sm90_cu_ceb34e2a_32804cuda3std3__45__cpo4cendE:
	.zero		1
	.type		_ZN82_INTERNAL_c0a4e693_46_flash_fwd_hdim192_e4m3_softcap_packgqa_sm90_cu_ceb34e2a_32804cuda3std6ranges3__45__cpo4swapE,@object
	.size		_ZN82_INTERNAL_c0a4e693_46_flash_fwd_hdim192_e4m3_softcap_packgqa_sm90_cu_ceb34e2a_32804cuda3std6ranges3__45__cpo4swapE,(.L_7 - _ZN82_INTERNAL_c0a4e693_46_flash_fwd_hdim192_e4m3_softcap_packgqa_sm90_cu_ceb34e2a_32804cuda3std6ranges3__45__cpo4swapE)
_ZN82_INTERNAL_c0a4e693_46_flash_fwd_hdim192_e4m3_softcap_packgqa_sm90_cu_ceb34e2a_32804cuda3std6ranges3__45__cpo4swapE:
	.zero		1
.L_7:


//--------------------- .nv.constant0._ZN7cutlass13device_kernelIN5flash11enable_sm90INS1_16FlashAttnFwdSm90INS1_25CollectiveMainloopFwdSm90ILi2EN4cute5tupleIJNS5_1CILi1EEES8_S8_EEENS6_IJNS7_ILi128EEENS7_ILi160EEENS7_ILi192EEEEEELi192ENS_12float_e4m3_tEfNS_4arch4Sm90ELb0ELb0ELb1ELb0ELb0ELb0ELb0ELb1ELb1ELb1ELb0ELb0EEENS1_21CollectiveEpilogueFwdINS6_IJSA_SC_SB_EEES9_NS_10bfloat16_tESG_Li256ELb0ELb1ELb0ELb1EEENS1_29StaticPersistentTileSchedulerILb0EEEEEEEEEvNT_6ParamsE --------------------------
	.section	.nv.constant0._ZN7cutlass13device_kernelIN5flash11enable_sm90INS1_16FlashAttnFwdSm90INS1_25CollectiveMainloopFwdSm90ILi2EN4cute5tupleIJNS5_1CILi1EEES8_S8_EEENS6_IJNS7_ILi128EEENS7_ILi160EEENS7_ILi192EEEEEELi192ENS_12float_e4m3_tEfNS_4arch4Sm90ELb0ELb0ELb1ELb0ELb0ELb0ELb0ELb1ELb1ELb1ELb0ELb0EEENS1_21CollectiveEpilogueFwdINS6_IJSA_SC_SB_EEES9_NS_10bfloat16_tESG_Li256ELb0ELb1ELb0ELb1EEENS1_29StaticPersistentTileSchedulerILb0EEEEEEEEEvNT_6ParamsE,"a",@progbits
	.sectionflags	@""
	.align	4
.nv.constant0._ZN7cutlass13device_kernelIN5flash11enable_sm90INS1_16FlashAttnFwdSm90INS1_25CollectiveMainloopFwdSm90ILi2EN4cute5tupleIJNS5_1CILi1EEES8_S8_EEENS6_IJNS7_ILi128EEENS7_ILi160EEENS7_ILi192EEEEEELi192ENS_12float_e4m3_tEfNS_4arch4Sm90ELb0ELb0ELb1ELb0ELb0ELb0ELb0ELb1ELb1ELb1ELb0ELb0EEENS1_21CollectiveEpilogueFwdINS6_IJSA_SC_SB_EEES9_NS_10bfloat16_tESG_Li256ELb0ELb1ELb0ELb1EEENS1_29StaticPersistentTileSchedulerILb0EEEEEEEEEvNT_6ParamsE:
	.zero		3456


//--------------------- .nv.constant0._ZN7cutlass13device_kernelIN5flash11enable_sm90INS1_16FlashAttnFwdSm90INS1_25CollectiveMainloopFwdSm90ILi2EN4cute5tupleIJNS5_1CILi2EEENS7_ILi1EEES9_EEENS6_IJNS7_ILi128EEENS7_ILi160EEENS7_ILi192EEEEEELi192ENS_12float_e4m3_tEfNS_4arch4Sm90ELb0ELb0ELb1ELb0ELb0ELb0ELb0ELb1ELb1ELb1ELb0ELb0EEENS1_21CollectiveEpilogueFwdINS6_IJSB_SD_SC_EEESA_NS_10bfloat16_tESH_Li256ELb0ELb1ELb0ELb1EEENS1_29StaticPersistentTileSchedulerILb0EEEEEEEEEvNT_6ParamsE --------------------------
	.section	.nv.constant0._ZN7cutlass13device_kernelIN5flash11enable_sm90INS1_16FlashAttnFwdSm90INS1_25CollectiveMainloopFwdSm90ILi2EN4cute5tupleIJNS5_1CILi2EEENS7_ILi1EEES9_EEENS6_IJNS7_ILi128EEENS7_ILi160EEENS7_ILi192EEEEEELi192ENS_12float_e4m3_tEfNS_4arch4Sm90ELb0ELb0ELb1ELb0ELb0ELb0ELb0ELb1ELb1ELb1ELb0ELb0EEENS1_21CollectiveEpilogueFwdINS6_IJSB_SD_SC_EEESA_NS_10bfloat16_tESH_Li256ELb0ELb1ELb0ELb1EEENS1_29StaticPersistentTileSchedulerILb0EEEEEEEEEvNT_6ParamsE,"a",@progbits
	.sectionflags	@""
	.align	4
.nv.constant0._ZN7cutlass13device_kernelIN5flash11enable_sm90INS1_16FlashAttnFwdSm90INS1_25CollectiveMainloopFwdSm90ILi2EN4cute5tupleIJNS5_1CILi2EEENS7_ILi1EEES9_EEENS6_IJNS7_ILi128EEENS7_ILi160EEENS7_ILi192EEEEEELi192ENS_12float_e4m3_tEfNS_4arch4Sm90ELb0ELb0ELb1ELb0ELb0ELb0ELb0ELb1ELb1ELb1ELb0ELb0EEENS1_21CollectiveEpilogueFwdINS6_IJSB_SD_SC_EEESA_NS_10bfloat16_tESH_Li256ELb0ELb1ELb0ELb1EEENS1_29StaticPersistentTileSchedulerILb0EEEEEEEEEvNT_6ParamsE:
	.zero		3456


//--------------------- .nv.constant0._ZN7cutlass13device_kernelIN5flash11enable_sm90INS1_16FlashAttnFwdSm90INS1_25CollectiveMainloopFwdSm90ILi2EN4cute5tupleIJNS5_1CILi1EEES8_S8_EEENS6_IJNS7_ILi128EEENS7_ILi160EEENS7_ILi192EEEEEELi192ENS_12float_e4m3_tEfNS_4arch4Sm90ELb0ELb0ELb1ELb1ELb0ELb0ELb0ELb1ELb1ELb1ELb0ELb0EEENS1_21CollectiveEpilogueFwdINS6_IJSA_SC_SB_EEES9_NS_10bfloat16_tESG_Li256ELb1ELb1ELb0ELb1EEENS1_36VarlenDynamicPersistentTileSchedulerILi128ELi160ELi256ELi128ELb0ELb1ELb1ELb0ELb1ELb1EEEEEEEEEvNT_6ParamsE --------------------------
	.section	.nv.constant0._ZN7cutlass13device_kernelIN5flash11enable_sm90INS1_16FlashAttnFwdSm90INS1_25CollectiveMainloopFwdSm90ILi2EN4cute5tupleIJNS5_1CILi1EEES8_S8_EEENS6_IJNS7_ILi128EEENS7_ILi160EEENS7_ILi192EEEEEELi192ENS_12float_e4m3_tEfNS_4arch4Sm90ELb0ELb0ELb1ELb1ELb0ELb0ELb0ELb1ELb1ELb1ELb0ELb0EEENS1_21CollectiveEpilogueFwdINS6_IJSA_SC_SB_EEES9_NS_10bfloat16_tESG_Li256ELb1ELb1ELb0ELb1EEENS1_36VarlenDynamicPersistentTileSchedulerILi128ELi160ELi256ELi128ELb0ELb1ELb1ELb0ELb1ELb1EEEEEEEEEvNT_6ParamsE,"a",@progbits
	.sectionflags	@""
	.align	4
.nv.constant0._ZN7cutlass13device_kernelIN5flash11enable_sm90INS1_16FlashAttnFwdSm90INS1_25CollectiveMainloopFwdSm90ILi2EN4cute5tupleIJNS5_1CILi1EEES8_S8_EEENS6_IJNS7_ILi128EEENS7_ILi160EEENS7_ILi192EEEEEELi192ENS_12float_e4m3_tEfNS_4arch4Sm90ELb0ELb0ELb1ELb1ELb0ELb0ELb0ELb1ELb1ELb1ELb0ELb0EEENS1_21CollectiveEpilogueFwdINS6_IJSA_SC_SB_EEES9_NS_10bfloat16_tESG_Li256ELb1ELb1ELb0ELb1EEENS1_36VarlenDynamicPersistentTileSchedulerILi128ELi160ELi256ELi128ELb0ELb1ELb1ELb0ELb1ELb1EEEEEEEEEvNT_6ParamsE:
	.zero		3584


//--------------------- .nv.constant0._ZN7cutlass13device_kernelIN5flash11enable_sm90INS1_16FlashAttnFwdSm90INS1_25CollectiveMainloopFwdSm90ILi2EN4cute5tupleIJNS5_1CILi1EEES8_S8_EEENS6_IJNS7_ILi128EEENS7_ILi160EEENS7_ILi192EEEEEELi192ENS_12float_e4m3_tEfNS_4arch4Sm90ELb0ELb0ELb1ELb1ELb0ELb1ELb0ELb1ELb1ELb1ELb0ELb0EEENS1_21CollectiveEpilogueFwdINS6_IJSA_SC_SB_EEES9_NS_10bfloat16_tESG_Li256ELb1ELb1ELb0ELb1EEENS1_36VarlenDynamicPersistentTileSchedulerILi128ELi160ELi256ELi128ELb0ELb1ELb1ELb0ELb1ELb1EEEEEEEEEvNT_6ParamsE --------------------------
	.section	.nv.constant0._ZN7cutlass13device_kernelIN5flash11enable_sm90INS1_16FlashAttnFwdSm90INS1_25CollectiveMainloopFwdSm90ILi2EN4cute5tupleIJNS5_1CILi1EEES8_S8_EEENS6_IJNS7_ILi128EEENS7_ILi160EEENS7_ILi192EEEEEELi192ENS_12float_e4m3_tEfNS_4arch4Sm90ELb0ELb0ELb1ELb1ELb0ELb1ELb0ELb1ELb1ELb1ELb0ELb0EEENS1_21CollectiveEpilogueFwdINS6_IJSA_SC_SB_EEES9_NS_10bfloat16_tESG_Li256ELb1ELb1ELb0ELb1EEENS1_36VarlenDynamicPersistentTileSchedulerILi128ELi160ELi256ELi128ELb0ELb1ELb1ELb0ELb1ELb1EEEEEEEEEvNT_6ParamsE,"a",@progbits
	.sectionflags	@""
	.align	4
.nv.constant0._ZN7cutlass13device_kernelIN5flash11enable_sm90INS1_16FlashAttnFwdSm90INS1_25CollectiveMainloopFwdSm90ILi2EN4cute5tupleIJNS5_1CILi1EEES8_S8_EEENS6_IJNS7_ILi128EEENS7_ILi160EEENS7_ILi192EEEEEELi192ENS_12float_e4m3_tEfNS_4arch4Sm90ELb0ELb0ELb1ELb1ELb0ELb1ELb0ELb1ELb1ELb1ELb0ELb0EEENS1_21CollectiveEpilogueFwdINS6_IJSA_SC_SB_EEES9_NS_10bfloat16_tESG_Li256ELb1ELb1ELb0ELb1EEENS1_36VarlenDynamicPersistentTileSchedulerILi128ELi160ELi256ELi128ELb0ELb1ELb1ELb0ELb1ELb1EEEEEEEEEvNT_6ParamsE:
	.zero		3584


//--------------------- .nv.constant0._ZN7cutlass13device_kernelIN5flash11enable_sm90INS1_16FlashAttnFwdSm90INS1_25CollectiveMainloopFwdSm90ILi2EN4cute5tupleIJNS5_1CILi1EEES8_S8_EEENS6_IJNS7_ILi128EEESA_NS7_ILi192EEEEEELi192ENS_12float_e4m3_tEfNS_4arch4Sm90ELb0ELb1ELb1ELb0ELb0ELb0ELb0ELb1ELb1ELb1ELb0ELb0EEENS1_21CollectiveEpilogueFwdINS6_IJSA_SB_SA_EEES9_NS_10bfloat16_tESF_Li256ELb0ELb1ELb0ELb1EEENS1_30DynamicPersistentTileSchedulerILi256ELi128ELb0ELb1ELb1EEEEEEEEEvNT_6ParamsE --------------------------
	.section	.nv.constant0._ZN7cutlass13device_kernelIN5flash11enable_sm90INS1_16FlashAttnFwdSm90INS1_25CollectiveMainloopFwdSm90ILi2EN4cute5tupleIJNS5_1CILi1EEES8_S8_EEENS6_IJNS7_ILi128EEESA_NS7_ILi192EEEEEELi192ENS_12float_e4m3_tEfNS_4arch4Sm90ELb0ELb1ELb1ELb0ELb0ELb0ELb0ELb1ELb1ELb1ELb0ELb0EEENS1_21CollectiveEpilogueFwdINS6_IJSA_SB_SA_EEES9_NS_10bfloat16_tESF_Li256ELb0ELb1ELb0ELb1EEENS1_30DynamicPersistentTileSchedulerILi256ELi128ELb0ELb1ELb1EEEEEEEEEvNT_6ParamsE,"a",@progbits
	.sectionflags	@""
	.align	4
.nv.constant0._ZN7cutlass13device_kernelIN5flash11enable_sm90INS1_16FlashAttnFwdSm90INS1_25CollectiveMainloopFwdSm90ILi2EN4cute5tupleIJNS5_1CILi1EEES8_S8_EEENS6_IJNS7_ILi128EEESA_NS7_ILi192EEEEEELi192ENS_12float_e4m3_tEfNS_4arch4Sm90ELb0ELb1ELb1ELb0ELb0ELb0ELb0ELb1ELb1ELb1ELb0ELb0EEENS1_21CollectiveEpilogueFwdINS6_IJSA_SB_SA_EEES9_NS_10bfloat16_tESF_Li256ELb0ELb1ELb0ELb1EEENS1_30DynamicPersistentTileSchedulerILi256ELi128ELb0ELb1ELb1EEEEEEEEEvNT_6ParamsE:
	.zero		3584


//--------------------- .nv.constant0._ZN7cutlass13device_kernelIN5flash11enable_sm90INS1_16FlashAttnFwdSm90INS1_25CollectiveMainloopFwdSm90ILi2EN4cute5tupleIJNS5_1CILi1EEES8_S8_EEENS6_IJNS7_ILi128EEESA_NS7_ILi192EEEEEELi192ENS_12float_e4m3_tEfNS_4arch4Sm90ELb0ELb1ELb1ELb1ELb0ELb0ELb0ELb1ELb1ELb1ELb0ELb0EEENS1_21CollectiveEpilogueFwdINS6_IJSA_SB_SA_EEES9_NS_10bfloat16_tESF_Li256ELb1ELb1ELb0ELb1EEENS1_36VarlenDynamicPersistentTileSchedulerILi128ELi128ELi256ELi128ELb0ELb1ELb1ELb1ELb0ELb1EEEEEEEEEvNT_6ParamsE --------------------------
	.section	.nv.constant0._ZN7cutlass13device_kernelIN5flash11enable_sm90INS1_16FlashAttnFwdSm90INS1_25CollectiveMainloopFwdSm90ILi2EN4cute5tupleIJNS5_1CILi1EEES8_S8_EEENS6_IJNS7_ILi128EEESA_NS7_ILi192EEEEEELi192ENS_12float_e4m3_tEfNS_4arch4Sm90ELb0ELb1ELb1ELb1ELb0ELb0ELb0ELb1ELb1ELb1ELb0ELb0EEENS1_21CollectiveEpilogueFwdINS6_IJSA_SB_SA_EEES9_NS_10bfloat16_tESF_Li256ELb1ELb1ELb0ELb1EEENS1_36VarlenDynamicPersistentTileSchedulerILi128ELi128ELi256ELi128ELb0ELb1ELb1ELb1ELb0ELb1EEEEEEEEEvNT_6ParamsE,"a",@progbits
	.sectionflags	@""
	.align	4
.nv.constant0._ZN7cutlass13device_kernelIN5flash11enable_sm90INS1_16FlashAttnFwdSm90INS1_25CollectiveMainloopFwdSm90ILi2EN4cute5tupleIJNS5_1CILi1EEES8_S8_EEENS6_IJNS7_ILi128EEESA_NS7_ILi192EEEEEELi192ENS_12float_e4m3_tEfNS_4arch4Sm90ELb0ELb1ELb1ELb1ELb0ELb0ELb0ELb1ELb1ELb1ELb0ELb0EEENS1_21CollectiveEpilogueFwdINS6_IJSA_SB_SA_EEES9_NS_10bfloat16_tESF_Li256ELb1ELb1ELb0ELb1EEENS1_36VarlenDynamicPersistentTileSchedulerILi128ELi128ELi256ELi128ELb0ELb1ELb1ELb1ELb0ELb1EEEEEEEEEvNT_6ParamsE:
	.zero		3584


//--------------------- .nv.constant0._ZN7cutlass13device_kernelIN5flash11enable_sm90INS1_16FlashAttnFwdSm90INS1_25CollectiveMainloopFwdSm90ILi2EN4cute5tupleIJNS5_1CILi1EEES8_S8_EEENS6_IJNS7_ILi128EEESA_NS7_ILi192EEEEEELi192ENS_12float_e4m3_tEfNS_4arch4Sm90ELb0ELb1ELb1ELb1ELb0ELb1ELb0ELb1ELb1ELb1ELb0ELb0EEENS1_21CollectiveEpilogueFwdINS6_IJSA_SB_SA_EEES9_NS_10bfloat16_tESF_Li256ELb1ELb1ELb0ELb1EEENS1_36VarlenDynamicPersistentTileSchedulerILi128ELi128ELi256ELi128ELb0ELb1ELb1ELb1ELb0ELb1EEEEEEEEEvNT_6ParamsE --------------------------
	.section	.nv.constant0._ZN7cutlass13device_kernelIN5flash11enable_sm90INS1_16FlashAttnFwdSm90INS1_25CollectiveMainloopFwdSm90ILi2EN4cute5tupleIJNS5_1CILi1EEES8_S8_EEENS6_IJNS7_ILi128EEESA_NS7_ILi192EEEEEELi192ENS_12float_e4m3_tEfNS_4arch4Sm90ELb0ELb1ELb1ELb1ELb0ELb1ELb0ELb1ELb1ELb1ELb0ELb0EEENS1_21CollectiveEpilogueFwdINS6_IJSA_SB_SA_EEES9_NS_10bfloat16_tESF_Li256ELb1ELb1ELb0ELb1EEENS1_36VarlenDynamicPersistentTileSchedulerILi128ELi128ELi256ELi128ELb0ELb1ELb1ELb1ELb0ELb1EEEEEEEEEvNT_6ParamsE,"a",@progbits
	.sectionflags	@""
	.align	4
.nv.constant0._ZN7cutlass13device_kernelIN5flash11enable_sm90INS1_16FlashAttnFwdSm90INS1_25CollectiveMainloopFwdSm90ILi2EN4cute5tupleIJNS5_1CILi1EEES8_S8_EEENS6_IJNS7_ILi128EEESA_NS7_ILi192EEEEEELi192ENS_12float_e4m3_tEfNS_4arch4Sm90ELb0ELb1ELb1ELb1ELb0ELb1ELb0ELb1ELb1ELb1ELb0ELb0EEENS1_21CollectiveEpilogueFwdINS6_IJSA_SB_SA_EEES9_NS_10bfloat16_tESF_Li256ELb1ELb1ELb0ELb1EEENS1_36VarlenDynamicPersistentTileSchedulerILi128ELi128ELi256ELi128ELb0ELb1ELb1ELb1ELb0ELb1EEEEEEEEEvNT_6ParamsE:
	.zero		3584


//--------------------- .nv.constant0._ZN7cutlass13device_kernelIN5flash11enable_sm90INS1_16FlashAttnFwdSm90INS1_25CollectiveMainloopFwdSm90ILi2EN4cute5tupleIJNS5_1CILi1EEES8_S8_EEENS6_IJNS7_ILi128EEENS7_ILi160EEENS7_ILi192EEEEEELi192ENS_12float_e4m3_tEfNS_4arch4Sm90ELb1ELb0ELb1ELb0ELb0ELb0ELb0ELb1ELb1ELb1ELb0ELb0EEENS1_21CollectiveEpilogueFwdINS6_IJSA_SC_SB_EEES9_NS_10bfloat16_tESG_Li256ELb0ELb1ELb0ELb1EEENS1_30DynamicPersistentTileSchedulerILi256ELi128ELb0ELb1ELb1EEEEEEEEEvNT_6ParamsE --------------------------
	.section	.nv.constant0._ZN7cutlass13device_kernelIN5flash11enable_sm90INS1_16FlashAttnFwdSm90INS1_25CollectiveMainloopFwdSm90ILi2EN4cute5tupleIJNS5_1CILi1EEES8_S8_EEENS6_IJNS7_ILi128EEENS7_ILi160EEENS7_ILi192EEEEEELi192ENS_12float_e4m3_tEfNS_4arch4Sm90ELb1ELb0ELb1ELb0ELb0ELb0ELb0ELb1ELb1ELb1ELb0ELb0EEENS1_21CollectiveEpilogueFwdINS6_IJSA_SC_SB_EEES9_NS_10bfloat16_tESG_Li256ELb0ELb1ELb0ELb1EEENS1_30DynamicPersistentTileSchedulerILi256ELi128ELb0ELb1ELb1EEEEEEEEEvNT_6ParamsE,"a",@progbits
	.sectionflags	@""
	.align	4
.nv.constant0._ZN7cutlass13device_kernelIN5flash11enable_sm90INS1_16FlashAttnFwdSm90INS1_25CollectiveMainloopFwdSm90ILi2EN4cute5tupleIJNS5_1CILi1EEES8_S8_EEENS6_IJNS7_ILi128EEENS7_ILi160EEENS7_ILi192EEEEEELi192ENS_12float_e4m3_tEfNS_4arch4Sm90ELb1ELb0ELb1ELb0ELb0ELb0ELb0ELb1ELb1ELb1ELb0ELb0EEENS1_21CollectiveEpilogueFwdINS6_IJSA_SC_SB_EEES9_NS_10bfloat16_tESG_Li256ELb0ELb1ELb0ELb1EEENS1_30DynamicPersistentTileSchedulerILi256ELi128ELb0ELb1ELb1EEEEEEEEEvNT_6ParamsE:
	.zero		3584


//--------------------- .nv.constant0._ZN7cutlass13device_kernelIN5flash11enable_sm90INS1_16FlashAttnFwdSm90INS1_25CollectiveMainloopFwdSm90ILi2EN4cute5tupleIJNS5_1CILi1EEES8_S8_EEENS6_IJNS7_ILi128EEENS7_ILi160EEENS7_ILi192EEEEEELi192ENS_12float_e4m3_tEfNS_4arch4Sm90ELb1ELb0ELb1ELb1ELb0ELb0ELb0ELb1ELb1ELb1ELb0ELb0EEENS1_21CollectiveEpilogueFwdINS6_IJSA_SC_SB_EEES9_NS_10bfloat16_tESG_Li256ELb1ELb1ELb0ELb1EEENS1_36VarlenDynamicPersistentTileSchedulerILi128ELi160ELi256ELi128ELb0ELb1ELb1ELb1ELb1ELb1EEEEEEEEEvNT_6ParamsE --------------------------
	.section	.nv.constant0._ZN7cutlass13device_kernelIN5flash11enable_sm90INS1_16FlashAttnFwdSm90INS1_25CollectiveMainloopFwdSm90ILi2EN4cute5tupleIJNS5_1CILi1EEES8_S8_EEENS6_IJNS7_ILi128EEENS7_ILi160EEENS7_ILi192EEEEEELi192ENS_12float_e4m3_tEfNS_4arch4Sm90ELb1ELb0ELb1ELb1ELb0ELb0ELb0ELb1ELb1ELb1ELb0ELb0EEENS1_21CollectiveEpilogueFwdINS6_IJSA_SC_SB_EEES9_NS_10bfloat16_tESG_Li256ELb1ELb1ELb0ELb1EEENS1_36VarlenDynamicPersistentTileSchedulerILi128ELi160ELi256ELi128ELb0ELb1ELb1ELb1ELb1ELb1EEEEEEEEEvNT_6ParamsE,"a",@progbits
	.sectionflags	@""
	.align	4
.nv.constant0._ZN7cutlass13device_kernelIN5flash11enable_sm90INS1_16FlashAttnFwdSm90INS1_25CollectiveMainloopFwdSm90ILi2EN4cute5tupleIJNS5_1CILi1EEES8_S8_EEENS6_IJNS7_ILi128EEENS7_ILi160EEENS7_ILi192EEEEEELi192ENS_12float_e4m3_tEfNS_4arch4Sm90ELb1ELb0ELb1ELb1ELb0ELb0ELb0ELb1ELb1ELb1ELb0ELb0EEENS1_21CollectiveEpilogueFwdINS6_IJSA_SC_SB_EEES9_NS_10bfloat16_tESG_Li256ELb1ELb1ELb0ELb1EEENS1_36VarlenDynamicPersistentTileSchedulerILi128ELi160ELi256ELi128ELb0ELb1ELb1ELb1ELb1ELb1EEEEEEEEEvNT_6ParamsE:
	.zero		3584


//--------------------- .nv.constant0._ZN7cutlass13device_kernelIN5flash11enable_sm90INS1_16FlashAttnFwdSm90INS1_25CollectiveMainloopFwdSm90ILi2EN4cute5tupleIJNS5_1CILi1EEES8_S8_EEENS6_IJNS7_ILi128EEENS7_ILi160EEENS7_ILi192EEEEEELi192ENS_12float_e4m3_tEfNS_4arch4Sm90ELb1ELb0ELb1ELb1ELb0ELb1ELb0ELb1ELb1ELb1ELb0ELb0EEENS1_21CollectiveEpilogueFwdINS6_IJSA_SC_SB_EEES9_NS_10bfloat16_tESG_Li256ELb1ELb1ELb0ELb1EEENS1_36VarlenDynamicPersistentTileSchedulerILi128ELi160ELi256ELi128ELb0ELb1ELb1ELb1ELb1ELb1EEEEEEEEEvNT_6ParamsE --------------------------
	.section	.nv.constant0._ZN7cutlass13device_kernelIN5flash11enable_sm90INS1_16FlashAttnFwdSm90INS1_25CollectiveMainloopFwdSm90ILi2EN4cute5tupleIJNS5_1CILi1EEES8_S8_EEENS6_IJNS7_ILi128EEENS7_ILi160EEENS7_ILi192EEEEEELi192ENS_12float_e4m3_tEfNS_4arch4Sm90ELb1ELb0ELb1ELb1ELb0ELb1ELb0ELb1ELb1ELb1ELb0ELb0EEENS1_21CollectiveEpilogueFwdINS6_IJSA_SC_SB_EEES9_NS_10bfloat16_tESG_Li256ELb1ELb1ELb0ELb1EEENS1_36VarlenDynamicPersistentTileSchedulerILi128ELi160ELi256ELi128ELb0ELb1ELb1ELb1ELb1ELb1EEEEEEEEEvNT_6ParamsE,"a",@progbits
	.sectionflags	@""
	.align	4
.nv.constant0._ZN7cutlass13device_kernelIN5flash11enable_sm90INS1_16FlashAttnFwdSm90INS1_25CollectiveMainloopFwdSm90ILi2EN4cute5tupleIJNS5_1CILi1EEES8_S8_EEENS6_IJNS7_ILi128EEENS7_ILi160EEENS7_ILi192EEEEEELi192ENS_12float_e4m3_tEfNS_4arch4Sm90ELb1ELb0ELb1ELb1ELb0ELb1ELb0ELb1ELb1ELb1ELb0ELb0EEENS1_21CollectiveEpilogueFwdINS6_IJSA_SC_SB_EEES9_NS_10bfloat16_tESG_Li256ELb1ELb1ELb0ELb1EEENS1_36VarlenDynamicPersistentTileSchedulerILi128ELi160ELi256ELi128ELb0ELb1ELb1ELb1ELb1ELb1EEEEEEEEEvNT_6ParamsE:
	.zero		3584


//--------------------- SYMBOLS --------------------------

	.type		.nv.reservedSmem.offset0,@object
	.size		.nv.reservedSmem.offset0,0x4
